	.target	sm_100

	.elftype	@"ET_EXEC"


//--------------------- .note.nv.tkinfo           --------------------------
	.section	.note.nv.tkinfo,"",@"SHT_NOTE"
	.sectionflags	@"SHF_NOTE_NV_TKINFO"
	.tkinfo
        /*0018*/ 	.word	0x00000081
        /*0030*/ 	.string	""
        /*0030*/ 	.string	"ptxas"
        /*0030*/ 	.string	"Cuda compilation tools, release 12.9, V12.9.86"
        /*0030*/ 	.string	"Build cuda_12.9.r12.9/compiler.36037853_0"
        /*0030*/ 	.string	"-regUsageLevel 10 -arch sm_100f -m 64 "



//--------------------- .note.nv.cuver            --------------------------
	.section	.note.nv.cuver,"",@"SHT_NOTE"
	.sectionflags	@"SHF_NOTE_NV_CUVER"
        /*0018*/ 	.short	0x0001
        /*001a*/ 	.short	0x0064
        /*001c*/ 	.short	0x0001
        /*001e*/ 	.short	0x0000
        /*0020*/ 	.short	0x0001
        /*0022*/ 	.short	0x0000


//--------------------- .nv.info                  --------------------------
	.section	.nv.info,"",@"SHT_CUDA_INFO"
	.align	4


	//----- nvinfo : EIATTR_REGCOUNT
	.align		4
        /*0000*/ 	.byte	0x04, 0x2f
        /*0002*/ 	.short	(.L_15 - .L_14)
	.align		4
.L_14:
        /*0004*/ 	.word	index@(_ZN9deep_gemm24sm100_fp8_gemm_1d1d_implILN4cute4UMMA5MajorE0ELS3_0ELj0ELj7168ELj2048ELj128ELj224ELj128ELj64ELj128ELj128ELj64ELj4ELj128ELj128ELj1ELb0ELj147ELNS_8GemmTypeE1ELb0EN7cutlass10bfloat16_tENS_16EpilogueIdentityEEEvPijjj14CUtensorMap_stS9_S9_S9_S9_)
        /*0008*/ 	.word	0x00000036


	//----- nvinfo : EIATTR_FRAME_SIZE
	.align		4
.L_15:
        /*000c*/ 	.byte	0x04, 0x11
        /*000e*/ 	.short	(.L_17 - .L_16)
	.align		4
.L_16:
        /*0010*/ 	.word	index@($__internal_3_$__cuda_sm20_div_u16)
        /*0014*/ 	.word	0x00000000


	//----- nvinfo : EIATTR_FRAME_SIZE
	.align		4
.L_17:
        /*0018*/ 	.byte	0x04, 0x11
        /*001a*/ 	.short	(.L_19 - .L_18)
	.align		4
.L_18:
        /*001c*/ 	.word	index@($__internal_2_$__cuda_sm10x_tcgen05_guardrail_trap_unallocated_columns_being_dealloced)
        /*0020*/ 	.word	0x00000000


	//----- nvinfo : EIATTR_FRAME_SIZE
	.align		4
.L_19:
        /*0024*/ 	.byte	0x04, 0x11
        /*0026*/ 	.short	(.L_21 - .L_20)
	.align		4
.L_20:
        /*0028*/ 	.word	index@($__internal_1_$__cuda_sm10x_tcgen05_guardrail_trap_phase_invalid_during_alloc)
        /*002c*/ 	.word	0x00000000


	//----- nvinfo : EIATTR_FRAME_SIZE
	.align		4
.L_21:
        /*0030*/ 	.byte	0x04, 0x11
        /*0032*/ 	.short	(.L_23 - .L_22)
	.align		4
.L_22:
        /*0034*/ 	.word	index@($__internal_0_$__cuda_sm10x_tcgen05_guardrail_trap_col_being_dealloced_not_returned_by_alloc)
        /*0038*/ 	.word	0x00000000


	//----- nvinfo : EIATTR_FRAME_SIZE
	.align		4
.L_23:
        /*003c*/ 	.byte	0x04, 0x11
        /*003e*/ 	.short	(.L_25 - .L_24)
	.align		4
.L_24:
        /*0040*/ 	.word	index@(_ZN9deep_gemm24sm100_fp8_gemm_1d1d_implILN4cute4UMMA5MajorE0ELS3_0ELj0ELj7168ELj2048ELj128ELj224ELj128ELj64ELj128ELj128ELj64ELj4ELj128ELj128ELj1ELb0ELj147ELNS_8GemmTypeE1ELb0EN7cutlass10bfloat16_tENS_16EpilogueIdentityEEEvPijjj14CUtensorMap_stS9_S9_S9_S9_)
        /*0044*/ 	.word	0x00000000


	//----- nvinfo : EIATTR_MIN_STACK_SIZE
	.align		4
.L_25:
        /*0048*/ 	.byte	0x04, 0x12
        /*004a*/ 	.short	(.L_27 - .L_26)
	.align		4
.L_26:
        /*004c*/ 	.word	index@(_ZN9deep_gemm24sm100_fp8_gemm_1d1d_implILN4cute4UMMA5MajorE0ELS3_0ELj0ELj7168ELj2048ELj128ELj224ELj128ELj64ELj128ELj128ELj64ELj4ELj128ELj128ELj1ELb0ELj147ELNS_8GemmTypeE1ELb0EN7cutlass10bfloat16_tENS_16EpilogueIdentityEEEvPijjj14CUtensorMap_stS9_S9_S9_S9_)
        /*0050*/ 	.word	0x00000000
.L_27:


//--------------------- .nv.info._ZN9deep_gemm24sm100_fp8_gemm_1d1d_implILN4cute4UMMA5MajorE0ELS3_0ELj0ELj7168ELj2048ELj128ELj224ELj128ELj64ELj128ELj128ELj64ELj4ELj128ELj128ELj1ELb0ELj147ELNS_8GemmTypeE1ELb0EN7cutlass10bfloat16_tENS_16EpilogueIdentityEEEvPijjj14CUtensorMap_stS9_S9_S9_S9_ --------------------------
	.section	.nv.info._ZN9deep_gemm24sm100_fp8_gemm_1d1d_implILN4cute4UMMA5MajorE0ELS3_0ELj0ELj7168ELj2048ELj128ELj224ELj128ELj64ELj128ELj128ELj64ELj4ELj128ELj128ELj1ELb0ELj147ELNS_8GemmTypeE1ELb0EN7cutlass10bfloat16_tENS_16EpilogueIdentityEEEvPijjj14CUtensorMap_stS9_S9_S9_S9_,"",@"SHT_CUDA_INFO"
	.sectionflags	@""
	.align	4


	//----- nvinfo : EIATTR_CUDA_API_VERSION
	.align		4
        /*0000*/ 	.byte	0x04, 0x37
        /*0002*/ 	.short	(.L_29 - .L_28)
.L_28:
        /*0004*/ 	.word	0x00000081


	//----- nvinfo : EIATTR_KPARAM_INFO
	.align		4
.L_29:
        /*0008*/ 	.byte	0x04, 0x17
        /*000a*/ 	.short	(.L_31 - .L_30)
.L_30:
        /*000c*/ 	.word	0x00000000
        /*0010*/ 	.short	0x0008
        /*0012*/ 	.short	0x0240
        /*0014*/ 	.byte	0x00, 0xf0, 0x01, 0x02


	//----- nvinfo : EIATTR_KPARAM_INFO
	.align		4
.L_31:
        /*0018*/ 	.byte	0x04, 0x17
        /*001a*/ 	.short	(.L_33 - .L_32)
.L_32:
        /*001c*/ 	.word	0x00000000
        /*0020*/ 	.short	0x0007
        /*0022*/ 	.short	0x01c0
        /*0024*/ 	.byte	0x00, 0xf0, 0x01, 0x02


	//----- nvinfo : EIATTR_KPARAM_INFO
	.align		4
.L_33:
        /*0028*/ 	.byte	0x04, 0x17
        /*002a*/ 	.short	(.L_35 - .L_34)
.L_34:
        /*002c*/ 	.word	0x00000000
        /*0030*/ 	.short	0x0006
        /*0032*/ 	.short	0x0140
        /*0034*/ 	.byte	0x00, 0xf0, 0x01, 0x02


	//----- nvinfo : EIATTR_KPARAM_INFO
	.align		4
.L_35:
        /*0038*/ 	.byte	0x04, 0x17
        /*003a*/ 	.short	(.L_37 - .L_36)
.L_36:
        /*003c*/ 	.word	0x00000000
        /*0040*/ 	.short	0x0005
        /*0042*/ 	.short	0x00c0
        /*0044*/ 	.byte	0x00, 0xf0, 0x01, 0x02


	//----- nvinfo : EIATTR_KPARAM_INFO
	.align		4
.L_37:
        /*0048*/ 	.byte	0x04, 0x17
        /*004a*/ 	.short	(.L_39 - .L_38)
.L_38:
        /*004c*/ 	.word	0x00000000
        /*0050*/ 	.short	0x0004
        /*0052*/ 	.short	0x0040
        /*0054*/ 	.byte	0x00, 0xf0, 0x01, 0x02


	//----- nvinfo : EIATTR_KPARAM_INFO
	.align		4
.L_39:
        /*0058*/ 	.byte	0x04, 0x17
        /*005a*/ 	.short	(.L_41 - .L_40)
.L_40:
        /*005c*/ 	.word	0x00000000
        /*0060*/ 	.short	0x0003
        /*0062*/ 	.short	0x0010
        /*0064*/ 	.byte	0x00, 0xf0, 0x11, 0x00


	//----- nvinfo : EIATTR_KPARAM_INFO
	.align		4
.L_41:
        /*0068*/ 	.byte	0x04, 0x17
        /*006a*/ 	.short	(.L_43 - .L_42)
.L_42:
        /*006c*/ 	.word	0x00000000
        /*0070*/ 	.short	0x0002
        /*0072*/ 	.short	0x000c
        /*0074*/ 	.byte	0x00, 0xf0, 0x11, 0x00


	//----- nvinfo : EIATTR_KPARAM_INFO
	.align		4
.L_43:
        /*0078*/ 	.byte	0x04, 0x17
        /*007a*/ 	.short	(.L_45 - .L_44)
.L_44:
        /*007c*/ 	.word	0x00000000
        /*0080*/ 	.short	0x0001
        /*0082*/ 	.short	0x0008
        /*0084*/ 	.byte	0x00, 0xf0, 0x11, 0x00


	//----- nvinfo : EIATTR_KPARAM_INFO
	.align		4
.L_45:
        /*0088*/ 	.byte	0x04, 0x17
        /*008a*/ 	.short	(.L_47 - .L_46)
.L_46:
        /*008c*/ 	.word	0x00000000
        /*0090*/ 	.short	0x0000
        /*0092*/ 	.short	0x0000
        /*0094*/ 	.byte	0x00, 0xf5, 0x21, 0x00


	//----- nvinfo : EIATTR_AT_ENTRY_FRAGMENTS
	.align		4
.L_47:
        /*0098*/ 	.byte	0x04, 0x4f
        /*009a*/ 	.short	(.L_49 - .L_48)


	//   ....[0]....
.L_48:
        /*009c*/ 	.word	0x00000004


	//----- nvinfo : EIATTR_RESERVED_SMEM_USED
	.align		4
.L_49:
        /*00a0*/ 	.byte	0x01, 0x41
	.zero		2


	//----- nvinfo : EIATTR_SPARSE_MMA_MASK
	.align		4
        /*00a4*/ 	.byte	0x03, 0x50
        /*00a6*/ 	.short	0x0000


	//----- nvinfo : EIATTR_TCGEN05_1CTA_USED
	.align		4
        /*00a8*/ 	.byte	0x01, 0x51
	.zero		2


	//----- nvinfo : EIATTR_MAXREG_COUNT
	.align		4
        /*00ac*/ 	.byte	0x03, 0x1b
        /*00ae*/ 	.short	0x00ff


	//----- nvinfo : EIATTR_NUM_BARRIERS
	.align		4
        /*00b0*/ 	.byte	0x02, 0x4c
        /*00b2*/ 	.byte	0x09
	.zero		1


	//----- nvinfo : EIATTR_INT_WARP_WIDE_INSTR_OFFSETS
	.align		4
        /*00b4*/ 	.byte	0x04, 0x31
        /*00b6*/ 	.short	(.L_51 - .L_50)


	//   ....[0]....
.L_50:
        /*00b8*/ 	.word	0x00005150


	//   ....[1]....
        /*00bc*/ 	.word	0x00005170


	//----- nvinfo : EIATTR_COOP_GROUP_MASK_REGIDS
	.align		4
.L_51:
        /*00c0*/ 	.byte	0x04, 0x29
        /*00c2*/ 	.short	(.L_53 - .L_52)


	//   ....[0]....
.L_52:
        /*00c4*/ 	.word	0xffffffff


	//   ....[1]....
        /*00c8*/ 	.word	0xffffffff


	//   ....[2]....
        /*00cc*/ 	.word	0xffffffff


	//   ....[3]....
        /*00d0*/ 	.word	0xffffffff


	//   ....[4]....
        /*00d4*/ 	.word	0xffffffff


	//   ....[5]....
        /*00d8*/ 	.word	0xffffffff


	//   ....[6]....
        /*00dc*/ 	.word	0xffffffff


	//   ....[7]....
        /*00e0*/ 	.word	0xffffffff


	//   ....[8]....
        /*00e4*/ 	.word	0xffffffff


	//   ....[9]....
        /*00e8*/ 	.word	0xffffffff


	//   ....[10]....
        /*00ec*/ 	.word	0xffffffff


	//   ....[11]....
        /*00f0*/ 	.word	0xffffffff


	//   ....[12]....
        /*00f4*/ 	.word	0xffffffff


	//   ....[13]....
        /*00f8*/ 	.word	0xffffffff


	//----- nvinfo : EIATTR_COOP_GROUP_INSTR_OFFSETS
	.align		4
.L_53:
        /*00fc*/ 	.byte	0x04, 0x28
        /*00fe*/ 	.short	(.L_55 - .L_54)


	//   ....[0]....
.L_54:
        /*0100*/ 	.word	0x00000030


	//   ....[1]....
        /*0104*/ 	.word	0x00000470


	//   ....[2]....
        /*0108*/ 	.word	0x00000730


	//   ....[3]....
        /*010c*/ 	.word	0x00000b70


	//   ....[4]....
        /*0110*/ 	.word	0x00000c20


	//   ....[5]....
        /*0114*/ 	.word	0x00000cd0


	//   ....[6]....
        /*0118*/ 	.word	0x000012f0


	//   ....[7]....
        /*011c*/ 	.word	0x00001310


	//   ....[8]....
        /*0120*/ 	.word	0x00001330


	//   ....[9]....
        /*0124*/ 	.word	0x00001580


	//   ....[10]....
        /*0128*/ 	.word	0x000015b0


	//   ....[11]....
        /*012c*/ 	.word	0x000015d0


	//   ....[12]....
        /*0130*/ 	.word	0x00005070


	//   ....[13]....
        /*0134*/ 	.word	0x00005230


	//----- nvinfo : EIATTR_VRC_CTA_INIT_COUNT
	.align		4
.L_55:
        /*0138*/ 	.byte	0x02, 0x4a
        /*013a*/ 	.byte	0x80
	.zero		1


	//----- nvinfo : EIATTR_MBARRIER_INSTR_OFFSETS
	.align		4
        /*013c*/ 	.byte	0x04, 0x39
        /*013e*/ 	.short	(.L_57 - .L_56)


	//   ....[0]....
.L_56:
        /*0140*/ 	.word	0x00000330
        /*0144*/ 	.word	0x000000ff
        /*0148*/ 	.word	0x00031800
        /*014c*/ 	.short	0x0100
        /*014e*/ 	.byte	0x05
	.zero		1


	//   ....[1]....
        /*0150*/ 	.word	0x00000340
        /*0154*/ 	.word	0x000000ff
        /*0158*/ 	.word	0x00031820
        /*015c*/ 	.short	0x0100
        /*015e*/ 	.byte	0x05
	.zero		1


	//   ....[2]....
        /*0160*/ 	.word	0x00000350
        /*0164*/ 	.word	0x000000ff
        /*0168*/ 	.word	0x00031840
        /*016c*/ 	.short	0x0100
        /*016e*/ 	.byte	0x05
	.zero		1


	//   ....[3]....
        /*0170*/ 	.word	0x00000360
        /*0174*/ 	.word	0x000000ff
        /*0178*/ 	.word	0x00031808
        /*017c*/ 	.short	0x0100
        /*017e*/ 	.byte	0x05
	.zero		1


	//   ....[4]....
        /*0180*/ 	.word	0x00000370
        /*0184*/ 	.word	0x000000ff
        /*0188*/ 	.word	0x00031828
        /*018c*/ 	.short	0x0100
        /*018e*/ 	.byte	0x05
	.zero		1


	//   ....[5]....
        /*0190*/ 	.word	0x00000380
        /*0194*/ 	.word	0x000000ff
        /*0198*/ 	.word	0x00031848
        /*019c*/ 	.short	0x0100
        /*019e*/ 	.byte	0x05
	.zero		1


	//   ....[6]....
        /*01a0*/ 	.word	0x00000390
        /*01a4*/ 	.word	0x000000ff
        /*01a8*/ 	.word	0x00031810
        /*01ac*/ 	.short	0x0100
        /*01ae*/ 	.byte	0x05
	.zero		1


	//   ....[7]....
        /*01b0*/ 	.word	0x000003a0
        /*01b4*/ 	.word	0x000000ff
        /*01b8*/ 	.word	0x00031830
        /*01bc*/ 	.short	0x0100
        /*01be*/ 	.byte	0x05
	.zero		1


	//   ....[8]....
        /*01c0*/ 	.word	0x000003b0
        /*01c4*/ 	.word	0x000000ff
        /*01c8*/ 	.word	0x00031850
        /*01cc*/ 	.short	0x0100
        /*01ce*/ 	.byte	0x05
	.zero		1


	//   ....[9]....
        /*01d0*/ 	.word	0x000003c0
        /*01d4*/ 	.word	0x000000ff
        /*01d8*/ 	.word	0x00031818
        /*01dc*/ 	.short	0x0100
        /*01de*/ 	.byte	0x05
	.zero		1


	//   ....[10]....
        /*01e0*/ 	.word	0x000003d0
        /*01e4*/ 	.word	0x000000ff
        /*01e8*/ 	.word	0x00031838
        /*01ec*/ 	.short	0x0100
        /*01ee*/ 	.byte	0x05
	.zero		1


	//   ....[11]....
        /*01f0*/ 	.word	0x000003e0
        /*01f4*/ 	.word	0x000000ff
        /*01f8*/ 	.word	0x00031858
        /*01fc*/ 	.short	0x0100
        /*01fe*/ 	.byte	0x05
	.zero		1


	//   ....[12]....
        /*0200*/ 	.word	0x000003f0
        /*0204*/ 	.word	0x000000ff
        /*0208*/ 	.word	0x00031860
        /*020c*/ 	.short	0x0100
        /*020e*/ 	.byte	0x05
	.zero		1


	//   ....[13]....
        /*0210*/ 	.word	0x00000400
        /*0214*/ 	.word	0x000000ff
        /*0218*/ 	.word	0x00031870
        /*021c*/ 	.short	0x0100
        /*021e*/ 	.byte	0x05
	.zero		1


	//   ....[14]....
        /*0220*/ 	.word	0x00000410
        /*0224*/ 	.word	0x000000ff
        /*0228*/ 	.word	0x00031868
        /*022c*/ 	.short	0x0100
        /*022e*/ 	.byte	0x05
	.zero		1


	//   ....[15]....
        /*0230*/ 	.word	0x00000420
        /*0234*/ 	.word	0x000000ff
        /*0238*/ 	.word	0x00031878
        /*023c*/ 	.short	0x0100
        /*023e*/ 	.byte	0x05
	.zero		1


	//   ....[16]....
        /*0240*/ 	.word	0x00000a20
        /*0244*/ 	.word	0x00000002
        /*0248*/ 	.word	0x00031800
        /*024c*/ 	.short	0x010a
        /*024e*/ 	.byte	0xff
	.zero		1


	//   ....[17]....
        /*0250*/ 	.word	0x00000db0
        /*0254*/ 	.word	0x00000002
        /*0258*/ 	.word	0x00000000
        /*025c*/ 	.short	0x0101
        /*025e*/ 	.byte	0xff
	.zero		1


	//   ....[18]....
        /*0260*/ 	.word	0x000010e0
        /*0264*/ 	.word	0x00000000
        /*0268*/ 	.word	0x00031870
        /*026c*/ 	.short	0x010a
        /*026e*/ 	.byte	0x08
	.zero		1


	//   ....[19]....
        /*0270*/ 	.word	0x00001180
        /*0274*/ 	.word	0x000000ff
        /*0278*/ 	.word	0x00031840
        /*027c*/ 	.short	0x010a
        /*027e*/ 	.byte	0x0d
	.zero		1


	//   ....[20]....
        /*0280*/ 	.word	0x00001550
        /*0284*/ 	.word	0x000000ff
        /*0288*/ 	.word	0x00031840
        /*028c*/ 	.short	0x010a
        /*028e*/ 	.byte	0x09
	.zero		1


	//   ....[21]....
        /*0290*/ 	.word	0x00001ac0
        /*0294*/ 	.word	0x00000008
        /*0298*/ 	.word	0x00031820
        /*029c*/ 	.short	0x010a
        /*029e*/ 	.byte	0xff
	.zero		1


	//   ....[22]....
        /*02a0*/ 	.word	0x00001f10
        /*02a4*/ 	.word	0x00000008
        /*02a8*/ 	.word	0x00031828
        /*02ac*/ 	.short	0x010a
        /*02ae*/ 	.byte	0xff
	.zero		1


	//   ....[23]....
        /*02b0*/ 	.word	0x00002080
        /*02b4*/ 	.word	0x00000008
        /*02b8*/ 	.word	0x00031830
        /*02bc*/ 	.short	0x010a
        /*02be*/ 	.byte	0xff
	.zero		1


	//   ....[24]....
        /*02c0*/ 	.word	0x000021e0
        /*02c4*/ 	.word	0x00000008
        /*02c8*/ 	.word	0x00031838
        /*02cc*/ 	.short	0x010a
        /*02ce*/ 	.byte	0xff
	.zero		1


	//   ....[25]....
        /*02d0*/ 	.word	0x00002310
        /*02d4*/ 	.word	0x00000008
        /*02d8*/ 	.word	0x00031820
        /*02dc*/ 	.short	0x010a
        /*02de*/ 	.byte	0xff
	.zero		1


	//   ....[26]....
        /*02e0*/ 	.word	0x00002530
        /*02e4*/ 	.word	0x00000008
        /*02e8*/ 	.word	0x00031828
        /*02ec*/ 	.short	0x010a
        /*02ee*/ 	.byte	0xff
	.zero		1


	//   ....[27]....
        /*02f0*/ 	.word	0x00002660
        /*02f4*/ 	.word	0x00000008
        /*02f8*/ 	.word	0x00031830
        /*02fc*/ 	.short	0x010a
        /*02fe*/ 	.byte	0xff
	.zero		1


	//   ....[28]....
        /*0300*/ 	.word	0x00002790
        /*0304*/ 	.word	0x00000008
        /*0308*/ 	.word	0x00031838
        /*030c*/ 	.short	0x010a
        /*030e*/ 	.byte	0xff
	.zero		1


	//   ....[29]....
        /*0310*/ 	.word	0x000028c0
        /*0314*/ 	.word	0x00000008
        /*0318*/ 	.word	0x00031820
        /*031c*/ 	.short	0x010a
        /*031e*/ 	.byte	0xff
	.zero		1


	//   ....[30]....
        /*0320*/ 	.word	0x00002ae0
        /*0324*/ 	.word	0x00000008
        /*0328*/ 	.word	0x00031828
        /*032c*/ 	.short	0x010a
        /*032e*/ 	.byte	0xff
	.zero		1


	//   ....[31]....
        /*0330*/ 	.word	0x00002c10
        /*0334*/ 	.word	0x00000008
        /*0338*/ 	.word	0x00031830
        /*033c*/ 	.short	0x010a
        /*033e*/ 	.byte	0xff
	.zero		1


	//   ....[32]....
        /*0340*/ 	.word	0x00002d40
        /*0344*/ 	.word	0x00000008
        /*0348*/ 	.word	0x00031838
        /*034c*/ 	.short	0x010a
        /*034e*/ 	.byte	0xff
	.zero		1


	//   ....[33]....
        /*0350*/ 	.word	0x00002e70
        /*0354*/ 	.word	0x00000008
        /*0358*/ 	.word	0x00031820
        /*035c*/ 	.short	0x010a
        /*035e*/ 	.byte	0xff
	.zero		1


	//   ....[34]....
        /*0360*/ 	.word	0x00003090
        /*0364*/ 	.word	0x00000008
        /*0368*/ 	.word	0x00031828
        /*036c*/ 	.short	0x010a
        /*036e*/ 	.byte	0xff
	.zero		1


	//   ....[35]....
        /*0370*/ 	.word	0x000031c0
        /*0374*/ 	.word	0x00000008
        /*0378*/ 	.word	0x00031830
        /*037c*/ 	.short	0x010a
        /*037e*/ 	.byte	0xff
	.zero		1


	//   ....[36]....
        /*0380*/ 	.word	0x000032f0
        /*0384*/ 	.word	0x00000008
        /*0388*/ 	.word	0x00031838
        /*038c*/ 	.short	0x010a
        /*038e*/ 	.byte	0xff
	.zero		1


	//   ....[37]....
        /*0390*/ 	.word	0x00003770
        /*0394*/ 	.word	0x00000014
        /*0398*/ 	.word	0x00031860
        /*039c*/ 	.short	0x010a
        /*039e*/ 	.byte	0xff
	.zero		1


	//   ....[38]....
        /*03a0*/ 	.word	0x00004ef0
        /*03a4*/ 	.word	0x00000014
        /*03a8*/ 	.word	0x00000000
        /*03ac*/ 	.short	0x0101
        /*03ae*/ 	.byte	0xff
	.zero		1


	//   ....[39]....
        /*03b0*/ 	.word	0x00005260
        /*03b4*/ 	.word	0x00000002
        /*03b8*/ 	.word	0x00031800
        /*03bc*/ 	.short	0x010a
        /*03be*/ 	.byte	0xff
	.zero		1


	//   ....[40]....
        /*03c0*/ 	.word	0x000052e0
        /*03c4*/ 	.word	0x00000000
        /*03c8*/ 	.word	0x00031870
        /*03cc*/ 	.short	0x010a
        /*03ce*/ 	.byte	0xff
	.zero		1


	//   ....[41]....
        /*03d0*/ 	.word	0x00005350
        /*03d4*/ 	.word	0x00000002
        /*03d8*/ 	.word	0x00031840
        /*03dc*/ 	.short	0x010a
        /*03de*/ 	.byte	0xff
	.zero		1


	//   ....[42]....
        /*03e0*/ 	.word	0x000053c0
        /*03e4*/ 	.word	0x00000000
        /*03e8*/ 	.word	0x00031840
        /*03ec*/ 	.short	0x010a
        /*03ee*/ 	.byte	0xff
	.zero		1


	//   ....[43]....
        /*03f0*/ 	.word	0x00005430
        /*03f4*/ 	.word	0x00000008
        /*03f8*/ 	.word	0x00031820
        /*03fc*/ 	.short	0x010a
        /*03fe*/ 	.byte	0xff
	.zero		1


	//   ....[44]....
        /*0400*/ 	.word	0x000054a0
        /*0404*/ 	.word	0x00000008
        /*0408*/ 	.word	0x00031828
        /*040c*/ 	.short	0x010a
        /*040e*/ 	.byte	0xff
	.zero		1


	//   ....[45]....
        /*0410*/ 	.word	0x00005510
        /*0414*/ 	.word	0x00000008
        /*0418*/ 	.word	0x00031830
        /*041c*/ 	.short	0x010a
        /*041e*/ 	.byte	0xff
	.zero		1


	//   ....[46]....
        /*0420*/ 	.word	0x00005580
        /*0424*/ 	.word	0x00000008
        /*0428*/ 	.word	0x00031838
        /*042c*/ 	.short	0x010a
        /*042e*/ 	.byte	0xff
	.zero		1


	//   ....[47]....
        /*0430*/ 	.word	0x000055d0
        /*0434*/ 	.word	0x00000008
        /*0438*/ 	.word	0x00031820
        /*043c*/ 	.short	0x010a
        /*043e*/ 	.byte	0xff
	.zero		1


	//   ....[48]....
        /*0440*/ 	.word	0x00005620
        /*0444*/ 	.word	0x00000008
        /*0448*/ 	.word	0x00031828
        /*044c*/ 	.short	0x010a
        /*044e*/ 	.byte	0xff
	.zero		1


	//   ....[49]....
        /*0450*/ 	.word	0x00005670
        /*0454*/ 	.word	0x00000008
        /*0458*/ 	.word	0x00031830
        /*045c*/ 	.short	0x010a
        /*045e*/ 	.byte	0xff
	.zero		1


	//   ....[50]....
        /*0460*/ 	.word	0x000056c0
        /*0464*/ 	.word	0x00000008
        /*0468*/ 	.word	0x00031838
        /*046c*/ 	.short	0x010a
        /*046e*/ 	.byte	0xff
	.zero		1


	//   ....[51]....
        /*0470*/ 	.word	0x00005730
        /*0474*/ 	.word	0x00000008
        /*0478*/ 	.word	0x00031820
        /*047c*/ 	.short	0x010a
        /*047e*/ 	.byte	0xff
	.zero		1


	//   ....[52]....
        /*0480*/ 	.word	0x000057a0
        /*0484*/ 	.word	0x00000008
        /*0488*/ 	.word	0x00031828
        /*048c*/ 	.short	0x010a
        /*048e*/ 	.byte	0xff
	.zero		1


	//   ....[53]....
        /*0490*/ 	.word	0x00005810
        /*0494*/ 	.word	0x00000008
        /*0498*/ 	.word	0x00031830
        /*049c*/ 	.short	0x010a
        /*049e*/ 	.byte	0xff
	.zero		1


	//   ....[54]....
        /*04a0*/ 	.word	0x00005880
        /*04a4*/ 	.word	0x00000008
        /*04a8*/ 	.word	0x00031838
        /*04ac*/ 	.short	0x010a
        /*04ae*/ 	.byte	0xff
	.zero		1


	//   ....[55]....
        /*04b0*/ 	.word	0x000058d0
        /*04b4*/ 	.word	0x00000008
        /*04b8*/ 	.word	0x00031820
        /*04bc*/ 	.short	0x010a
        /*04be*/ 	.byte	0xff
	.zero		1


	//   ....[56]....
        /*04c0*/ 	.word	0x00005920
        /*04c4*/ 	.word	0x00000008
        /*04c8*/ 	.word	0x00031828
        /*04cc*/ 	.short	0x010a
        /*04ce*/ 	.byte	0xff
	.zero		1


	//   ....[57]....
        /*04d0*/ 	.word	0x00005970
        /*04d4*/ 	.word	0x00000008
        /*04d8*/ 	.word	0x00031830
        /*04dc*/ 	.short	0x010a
        /*04de*/ 	.byte	0xff
	.zero		1


	//   ....[58]....
        /*04e0*/ 	.word	0x000059c0
        /*04e4*/ 	.word	0x00000008
        /*04e8*/ 	.word	0x00031838
        /*04ec*/ 	.short	0x010a
        /*04ee*/ 	.byte	0xff
	.zero		1


	//   ....[59]....
        /*04f0*/ 	.word	0x00005a20
        /*04f4*/ 	.word	0x00000014
        /*04f8*/ 	.word	0x00031860
        /*04fc*/ 	.short	0x010a
        /*04fe*/ 	.byte	0xff
	.zero		1


	//----- nvinfo : EIATTR_NUM_MBARRIERS
	.align		4
.L_57:
        /*0500*/ 	.byte	0x03, 0x38
        /*0502*/ 	.short	0x0010


	//----- nvinfo : EIATTR_EXIT_INSTR_OFFSETS
	.align		4
        /*0504*/ 	.byte	0x04, 0x1c
        /*0506*/ 	.short	(.L_59 - .L_58)


	//   ....[0]....
.L_58:
        /*0508*/ 	.word	0x00000830


	//   ....[1]....
        /*050c*/ 	.word	0x00000e10


	//   ....[2]....
        /*0510*/ 	.word	0x00000ef0


	//   ....[3]....
        /*0514*/ 	.word	0x000018d0


	//   ....[4]....
        /*0518*/ 	.word	0x00001940


	//   ....[5]....
        /*051c*/ 	.word	0x00003440


	//   ....[6]....
        /*0520*/ 	.word	0x000034a0


	//   ....[7]....
        /*0524*/ 	.word	0x00005050


	//   ....[8]....
        /*0528*/ 	.word	0x00005240


	//----- nvinfo : EIATTR_MAX_THREADS
	.align		4
.L_59:
        /*052c*/ 	.byte	0x04, 0x05
        /*052e*/ 	.short	(.L_61 - .L_60)
.L_60:
        /*0530*/ 	.word	0x00000100
        /*0534*/ 	.word	0x00000001
        /*0538*/ 	.word	0x00000001


	//----- nvinfo : EIATTR_CRS_STACK_SIZE
	.align		4
.L_61:
        /*053c*/ 	.byte	0x04, 0x1e
        /*053e*/ 	.short	(.L_63 - .L_62)
.L_62:
        /*0540*/ 	.word	0x00000000


	//----- nvinfo : EIATTR_CBANK_PARAM_SIZE
	.align		4
.L_63:
        /*0544*/ 	.byte	0x03, 0x19
        /*0546*/ 	.short	0x02c0


	//----- nvinfo : EIATTR_PARAM_CBANK
	.align		4
        /*0548*/ 	.byte	0x04, 0x0a
        /*054a*/ 	.short	(.L_65 - .L_64)
	.align		4
.L_64:
        /*054c*/ 	.word	index@(.nv.constant0._ZN9deep_gemm24sm100_fp8_gemm_1d1d_implILN4cute4UMMA5MajorE0ELS3_0ELj0ELj7168ELj2048ELj128ELj224ELj128ELj64ELj128ELj128ELj64ELj4ELj128ELj128ELj1ELb0ELj147ELNS_8GemmTypeE1ELb0EN7cutlass10bfloat16_tENS_16EpilogueIdentityEEEvPijjj14CUtensorMap_stS9_S9_S9_S9_)
        /*0550*/ 	.short	0x0380
        /*0552*/ 	.short	0x02c0


	//----- nvinfo : EIATTR_SW_WAR
	.align		4
.L_65:
        /*0554*/ 	.byte	0x04, 0x36
        /*0556*/ 	.short	(.L_67 - .L_66)
.L_66:
        /*0558*/ 	.word	0x00000008
.L_67:


//--------------------- .nv.compat                --------------------------
	.section	.nv.compat,"",@"SHT_CUDA_COMPAT_INFO"
	.align	4
        /*0000*/ 	.byte	0x02, 0x02, 0x02, 0x00, 0x02, 0x05, 0x05, 0x00, 0x02, 0x03, 0x01, 0x00, 0x02, 0x06, 0x01, 0x00


//--------------------- .nv.callgraph             --------------------------
	.section	.nv.callgraph,"",@"SHT_CUDA_CALLGRAPH"
	.align	4
	.sectionentsize	8
	.align		4
        /*0000*/ 	.word	0x00000000
	.align		4
        /*0004*/ 	.word	0xffffffff
	.align		4
        /*0008*/ 	.word	0x00000000
	.align		4
        /*000c*/ 	.word	0xfffffffe
	.align		4
        /*0010*/ 	.word	0x00000000
	.align		4
        /*0014*/ 	.word	0xfffffffd
	.align		4
        /*0018*/ 	.word	0x00000000
	.align		4
        /*001c*/ 	.word	0xfffffffc


//--------------------- .nv.constant4             --------------------------
	.section	.nv.constant4,"a",@progbits
	.align	8
	.align		8
.nv.constant4:
        /*0000*/ 	.dword	_ZN47_INTERNAL_7f85bc7c_9_kernel_cu_3e851205_28938344cuda3std3__45__cpo5beginE
	.align		8
        /*0008*/ 	.dword	_ZN47_INTERNAL_7f85bc7c_9_kernel_cu_3e851205_28938344cuda3std3__45__cpo3endE
	.align		8
        /*0010*/ 	.dword	_ZN47_INTERNAL_7f85bc7c_9_kernel_cu_3e851205_28938344cuda3std3__45__cpo6cbeginE
	.align		8
        /*0018*/ 	.dword	_ZN47_INTERNAL_7f85bc7c_9_kernel_cu_3e851205_28938344cuda3std3__45__cpo4cendE
	.align		8
        /*0020*/ 	.dword	_ZN47_INTERNAL_7f85bc7c_9_kernel_cu_3e851205_28938344cuda3std3__449_GLOBAL__N__7f85bc7c_9_kernel_cu_3e851205_28938346ignoreE
	.align		8
        /*0028*/ 	.dword	_ZN47_INTERNAL_7f85bc7c_9_kernel_cu_3e851205_28938344cuda3std3__419piecewise_constructE
	.align		8
        /*0030*/ 	.dword	_ZN47_INTERNAL_7f85bc7c_9_kernel_cu_3e851205_28938344cuda3std3__48in_placeE
	.align		8
        /*0038*/ 	.dword	_ZN47_INTERNAL_7f85bc7c_9_kernel_cu_3e851205_28938344cuda3std6ranges3__45__cpo4swapE
	.align		8
        /*0040*/ 	.dword	_ZN47_INTERNAL_7f85bc7c_9_kernel_cu_3e851205_28938344cuda3std6ranges3__45__cpo9iter_moveE
	.align		8
        /*0048*/ 	.dword	_ZN47_INTERNAL_7f85bc7c_9_kernel_cu_3e851205_28938344cute7productE
	.align		8
        /*0050*/ 	.dword	_ZN47_INTERNAL_7f85bc7c_9_kernel_cu_3e851205_28938344cute1_E


//--------------------- .text._ZN9deep_gemm24sm100_fp8_gemm_1d1d_implILN4cute4UMMA5MajorE0ELS3_0ELj0ELj7168ELj2048ELj128ELj224ELj128ELj64ELj128ELj128ELj64ELj4ELj128ELj128ELj1ELb0ELj147ELNS_8GemmTypeE1ELb0EN7cutlass10bfloat16_tENS_16EpilogueIdentityEEEvPijjj14CUtensorMap_stS9_S9_S9_S9_ --------------------------
	.section	.text._ZN9deep_gemm24sm100_fp8_gemm_1d1d_implILN4cute4UMMA5MajorE0ELS3_0ELj0ELj7168ELj2048ELj128ELj224ELj128ELj64ELj128ELj128ELj64ELj4ELj128ELj128ELj1ELb0ELj147ELNS_8GemmTypeE1ELb0EN7cutlass10bfloat16_tENS_16EpilogueIdentityEEEvPijjj14CUtensorMap_stS9_S9_S9_S9_,"ax",@progbits
	.align	128
        .global         _ZN9deep_gemm24sm100_fp8_gemm_1d1d_implILN4cute4UMMA5MajorE0ELS3_0ELj0ELj7168ELj2048ELj128ELj224ELj128ELj64ELj128ELj128ELj64ELj4ELj128ELj128ELj1ELb0ELj147ELNS_8GemmTypeE1ELb0EN7cutlass10bfloat16_tENS_16EpilogueIdentityEEEvPijjj14CUtensorMap_stS9_S9_S9_S9_
        .type           _ZN9deep_gemm24sm100_fp8_gemm_1d1d_implILN4cute4UMMA5MajorE0ELS3_0ELj0ELj7168ELj2048ELj128ELj224ELj128ELj64ELj128ELj128ELj64ELj4ELj128ELj128ELj1ELb0ELj147ELNS_8GemmTypeE1ELb0EN7cutlass10bfloat16_tENS_16EpilogueIdentityEEEvPijjj14CUtensorMap_stS9_S9_S9_S9_,@function
        .size           _ZN9deep_gemm24sm100_fp8_gemm_1d1d_implILN4cute4UMMA5MajorE0ELS3_0ELj0ELj7168ELj2048ELj128ELj224ELj128ELj64ELj128ELj128ELj64ELj4ELj128ELj128ELj1ELb0ELj147ELNS_8GemmTypeE1ELb0EN7cutlass10bfloat16_tENS_16EpilogueIdentityEEEvPijjj14CUtensorMap_stS9_S9_S9_S9_,(.L_x_100 - _ZN9deep_gemm24sm100_fp8_gemm_1d1d_implILN4cute4UMMA5MajorE0ELS3_0ELj0ELj7168ELj2048ELj128ELj224ELj128ELj64ELj128ELj128ELj64ELj4ELj128ELj128ELj1ELb0ELj147ELNS_8GemmTypeE1ELb0EN7cutlass10bfloat16_tENS_16EpilogueIdentityEEEvPijjj14CUtensorMap_stS9_S9_S9_S9_)
        .other          _ZN9deep_gemm24sm100_fp8_gemm_1d1d_implILN4cute4UMMA5MajorE0ELS3_0ELj0ELj7168ELj2048ELj128ELj224ELj128ELj64ELj128ELj128ELj64ELj4ELj128ELj128ELj1ELb0ELj147ELNS_8GemmTypeE1ELb0EN7cutlass10bfloat16_tENS_16EpilogueIdentityEEEvPijjj14CUtensorMap_stS9_S9_S9_S9_,@"STO_CUDA_ENTRY STV_DEFAULT"
_ZN9deep_gemm24sm100_fp8_gemm_1d1d_implILN4cute4UMMA5MajorE0ELS3_0ELj0ELj7168ELj2048ELj128ELj224ELj128ELj64ELj128ELj128ELj64ELj4ELj128ELj128ELj1ELb0ELj147ELNS_8GemmTypeE1ELb0EN7cutlass10bfloat16_tENS_16EpilogueIdentityEEEvPijjj14CUtensorMap_stS9_S9_S9_S9_:
.text._ZN9deep_gemm24sm100_fp8_gemm_1d1d_implILN4cute4UMMA5MajorE0ELS3_0ELj0ELj7168ELj2048ELj128ELj224ELj128ELj64ELj128ELj128ELj64ELj4ELj128ELj128ELj1ELb0ELj147ELNS_8GemmTypeE1ELb0EN7cutlass10bfloat16_tENS_16EpilogueIdentityEEEvPijjj14CUtensorMap_stS9_S9_S9_S9_:
[----:B------:R-:W1:Y:S01]  /*0000*/  LDC R1, c[0x0][0x37c] ;  /* 0x0000df00ff017b82 */ /* 0x000e620000000800 */
[----:B------:R-:W2:Y:S02]  /*0010*/  S2R R0, SR_TID.X ;  /* 0x0000000000007919 */ /* 0x000ea40000002100 */
[----:B--2---:R-:W-:-:S05]  /*0020*/  SHF.R.U32.HI R0, RZ, 0x5, R0 ;  /* 0x00000005ff007819 */ /* 0x004fca0000011600 */
[----:B------:R-:W2:Y:S02]  /*0030*/  SHFL.IDX PT, R21, R0, RZ, 0x1f ;  /* 0x00001fff00157589 */ /* 0x000ea400000e0000 */
[----:B--2---:R-:W-:-:S13]  /*0040*/  ISETP.NE.AND P0, PT, R21, 0x2, PT ;  /* 0x000000021500780c */ /* 0x004fda0003f05270 */
[----:B-1----:R-:W-:Y:S05]  /*0050*/  @!P0 BRA `(.L_x_0) ;  /* 0x0000000400008947 */ /* 0x002fea0003800000 */
[----:B------:R-:W-:-:S13]  /*0060*/  ISETP.NE.AND P0, PT, R21, 0x1, PT ;  /* 0x000000011500780c */ /* 0x000fda0003f05270 */
[----:B------:R-:W-:Y:S05]  /*0070*/  @!P0 BRA `(.L_x_1) ;  /* 0x0000000000608947 */ /* 0x000fea0003800000 */
[----:B------:R-:W-:-:S13]  /*0080*/  ISETP.NE.AND P0, PT, R21, RZ, PT ;  /* 0x000000ff1500720c */ /* 0x000fda0003f05270 */
[----:B------:R-:W-:Y:S05]  /*0090*/  @P0 BRA `(.L_x_2) ;  /* 0x0000000400a80947 */ /* 0x000fea0003800000 */
[----:B------:R-:W-:Y:S01]  /*00a0*/  ELECT P0, URZ, PT ;  /* 0x0000000000ff782f */ /* 0x000fe20003800000 */
[----:B------:R-:W-:-:S12]  /*00b0*/  BSSY.RECONVERGENT B0, `(.L_x_3) ;  /* 0x0000013000007945 */ /* 0x000fd80003800200 */
[----:B------:R-:W-:Y:S05]  /*00c0*/  @!P0 BRA `(.L_x_4) ;  /* 0x0000000000448947 */ /* 0x000fea0003800000 */
[----:B------:R-:W1:Y:S02]  /*00d0*/  LDCU.64 UR4, c[0x0][0x348] ;  /* 0x00006900ff0477ac */ /* 0x000e640008000a00 */
[----:B-1----:R-:W-:Y:S02]  /*00e0*/  UIADD3 UR12, UP4, UPT, UR4, 0x40, URZ ;  /* 0x00000040040c7890 */ /* 0x002fe4000ff9e0ff */
[----:B------:R-:W-:Y:S02]  /*00f0*/  UIADD3 UR10, UP3, UPT, UR4, 0xc0, URZ ;  /* 0x000000c0040a7890 */ /* 0x000fe4000ff7e0ff */
[----:B------:R-:W-:Y:S02]  /*0100*/  UIADD3 UR8, UP2, UPT, UR4, 0x140, URZ ;  /* 0x0000014004087890 */ /* 0x000fe4000ff5e0ff */
[----:B------:R-:W-:Y:S02]  /*0110*/  UIADD3 UR6, UP1, UPT, UR4, 0x1c0, URZ ;  /* 0x000001c004067890 */ /* 0x000fe4000ff3e0ff */
[----:B------:R-:W-:-:S02]  /*0120*/  UIADD3 UR4, UP0, UPT, UR4, 0x240, URZ ;  /* 0x0000024004047890 */ /* 0x000fc4000ff1e0ff */
[----:B------:R-:W-:Y:S02]  /*0130*/  UIADD3.X UR13, UPT, UPT, URZ, UR5, URZ, UP4, !UPT ;  /* 0x00000005ff0d7290 */ /* 0x000fe4000a7fe4ff */
[----:B------:R-:W-:Y:S02]  /*0140*/  UIADD3.X UR11, UPT, UPT, URZ, UR5, URZ, UP3, !UPT ;  /* 0x00000005ff0b7290 */ /* 0x000fe40009ffe4ff */
[----:B------:R-:W-:Y:S02]  /*0150*/  UIADD3.X UR9, UPT, UPT, URZ, UR5, URZ, UP2, !UPT ;  /* 0x00000005ff097290 */ /* 0x000fe400097fe4ff */
[----:B------:R-:W-:Y:S02]  /*0160*/  UIADD3.X UR7, UPT, UPT, URZ, UR5, URZ, UP1, !UPT ;  /* 0x00000005ff077290 */ /* 0x000fe40008ffe4ff */
[----:B------:R-:W-:Y:S01]  /*0170*/  UIADD3.X UR5, UPT, UPT, URZ, UR5, URZ, UP0, !UPT ;  /* 0x00000005ff057290 */ /* 0x000fe200087fe4ff */
[----:B------:R1:W-:Y:S02]  /*0180*/  UTMACCTL.PF [UR12] ;  /* 0x000000000c0079b9 */ /* 0x0003e40008040000 */
[----:B------:R1:W-:Y:S02]  /*0190*/  UTMACCTL.PF [UR10] ;  /* 0x000000000a0079b9 */ /* 0x0003e40008040000 */
[----:B------:R1:W-:Y:S02]  /*01a0*/  UTMACCTL.PF [UR8] ;  /* 0x00000000080079b9 */ /* 0x0003e40008040000 */
[----:B------:R1:W-:Y:S02]  /*01b0*/  UTMACCTL.PF [UR6] ;  /* 0x00000000060079b9 */ /* 0x0003e40008040000 */
[----:B------:R1:W-:Y:S02]  /*01c0*/  UTMACCTL.PF [UR4] ;  /* 0x00000000040079b9 */ /* 0x0003e40008040000 */
[----:B-1----:R-:W-:Y:S01]  /*01d0*/  NOP ;  /* 0x0000000000007918 */ /* 0x002fe20000000000 */
.L_x_4:
[----:B------:R-:W-:Y:S05]  /*01e0*/  BSYNC.RECONVERGENT B0 ;  /* 0x0000000000007941 */ /* 0x000fea0003800200 */
.L_x_3:
[----:B------:R-:W-:Y:S05]  /*01f0*/  BRA `(.L_x_2) ;  /* 0x0000000400507947 */ /* 0x000fea0003800000 */
.L_x_1:
[----:B------:R-:W-:Y:S01]  /*0200*/  ELECT P0, URZ, PT ;  /* 0x0000000000ff782f */ /* 0x000fe20003800000 */
[----:B------:R-:W-:-:S12]  /*0210*/  BSSY.RECONVERGENT B0, `(.L_x_5) ;  /* 0x0000023000007945 */ /* 0x000fd80003800200 */
[----:B------:R-:W-:Y:S05]  /*0220*/  @!P0 BRA `(.L_x_6) ;  /* 0x0000000000848947 */ /* 0x000fea0003800000 */
[----:B------:R-:W1:Y:S01]  /*0230*/  S2UR UR5, SR_CgaCtaId ;  /* 0x00000000000579c3 */ /* 0x000e620000008800 */
[----:B------:R-:W-:Y:S01]  /*0240*/  UMOV UR7, 0x400 ;  /* 0x0000040000077882 */ /* 0x000fe20000000000 */
[----:B------:R-:W-:Y:S01]  /*0250*/  UMOV UR6, 0x1 ;  /* 0x0000000100067882 */ /* 0x000fe20000000000 */
[----:B------:R-:W-:Y:S02]  /*0260*/  UMOV UR4, 0x20 ;  /* 0x0000002000047882 */ /* 0x000fe40000000000 */
[----:B------:R-:W-:-:S04]  /*0270*/  UIADD3 UR8, UPT, UPT, -UR4, 0x100000, URZ ;  /* 0x0010000004087890 */ /* 0x000fc8000fffe1ff */
[----:B------:R-:W-:Y:S02]  /*0280*/  USHF.L.U32 UR9, UR8, 0xb, URZ ;  /* 0x0000000b08097899 */ /* 0x000fe400080006ff */
[----:B------:R-:W-:Y:S01]  /*0290*/  USHF.L.U32 UR8, UR8, 0x1, URZ ;  /* 0x0000000108087899 */ /* 0x000fe200080006ff */
[----:B------:R-:W-:Y:S02]  /*02a0*/  UMOV UR4, 0x80 ;  /* 0x0000008000047882 */ /* 0x000fe40000000000 */
[----:B------:R-:W-:-:S04]  /*02b0*/  UIADD3 UR10, UPT, UPT, -UR4, 0x100000, URZ ;  /* 0x00100000040a7890 */ /* 0x000fc8000fffe1ff */
[----:B------:R-:W-:Y:S02]  /*02c0*/  USHF.L.U32 UR11, UR10, 0xb, URZ ;  /* 0x0000000b0a0b7899 */ /* 0x000fe400080006ff */
[----:B------:R-:W-:Y:S02]  /*02d0*/  USHF.L.U32 UR10, UR10, 0x1, URZ ;  /* 0x000000010a0a7899 */ /* 0x000fe400080006ff */
[----:B-1----:R-:W-:Y:S02]  /*02e0*/  ULEA UR5, UR5, UR7, 0x18 ;  /* 0x0000000705057291 */ /* 0x002fe4000f8ec0ff */
[----:B------:R-:W-:-:S04]  /*02f0*/  UIADD3 UR6, UPT, UPT, -UR6, 0x100000, URZ ;  /* 0x0010000006067890 */ /* 0x000fc8000fffe1ff */
[----:B------:R-:W-:Y:S02]  /*0300*/  USHF.L.U32 UR7, UR6, 0xb, URZ ;  /* 0x0000000b06077899 */ /* 0x000fe400080006ff */
[----:B------:R-:W-:Y:S01]  /*0310*/  USHF.L.U32 UR6, UR6, 0x1, URZ ;  /* 0x0000000106067899 */ /* 0x000fe200080006ff */
[----:B------:R-:W1:Y:S11]  /*0320*/  FENCE.VIEW.ASYNC.S ;  /* 0x00000000000073c6 */ /* 0x000e760000000000 */
[----:B-1----:R1:W2:Y:S01]  /*0330*/  SYNCS.EXCH.64 URZ, [UR5+0x31800], UR6 ;  /* 0x0318000605ff75b2 */ /* 0x0022a20008000100 */
[----:B------:R1:W3:Y:S01]  /*0340*/  SYNCS.EXCH.64 URZ, [UR5+0x31820], UR6 ;  /* 0x0318200605ff75b2 */ /* 0x0002e20008000100 */
[----:B------:R1:W4:Y:S01]  /*0350*/  SYNCS.EXCH.64 URZ, [UR5+0x31840], UR8 ;  /* 0x0318400805ff75b2 */ /* 0x0003220008000100 */
[----:B------:R1:W1:Y:S01]  /*0360*/  SYNCS.EXCH.64 URZ, [UR5+0x31808], UR6 ;  /* 0x0318080605ff75b2 */ /* 0x0002620008000100 */
        /* <DEDUP_REMOVED lines=12> */
[----:B------:R-:W-:Y:S01]  /*0430*/  NOP ;  /* 0x0000000000007918 */ /* 0x000fe20000000000 */
.L_x_6:
[----:B-1----:R-:W-:Y:S05]  /*0440*/  BSYNC.RECONVERGENT B0 ;  /* 0x0000000000007941 */ /* 0x002fea0003800200 */
.L_x_5:
[----:B------:R-:W-:Y:S05]  /*0450*/  BRA `(.L_x_2) ;  /* 0x0000000000b87947 */ /* 0x000fea0003800000 */
.L_x_0:
[----:B------:R-:W1:Y:S01]  /*0460*/  S2UR UR6, SR_CgaCtaId ;  /* 0x00000000000679c3 */ /* 0x000e620000008800 */
[----:B------:R-:W-:Y:S01]  /*0470*/  NOP ;  /* 0x0000000000007918 */ /* 0x000fe20000000000 */
[----:B------:R-:W-:Y:S01]  /*0480*/  UMOV UR4, 0x40 ;  /* 0x0000004000047882 */ /* 0x000fe20000000000 */
[----:B------:R-:W-:Y:S01]  /*0490*/  UMOV UR5, 0x400 ;  /* 0x0000040000057882 */ /* 0x000fe20000000000 */
[----:B-1----:R-:W-:Y:S02]  /*04a0*/  ULEA UR4, UR6, UR4, 0x18 ;  /* 0x0000000406047291 */ /* 0x002fe4000f8ec0ff */
[----:B------:R-:W-:-:S07]  /*04b0*/  ULEA UR5, UR6, UR5, 0x18 ;  /* 0x0000000506057291 */ /* 0x000fce000f8ec0ff */
[----:B------:R-:W1:Y:S02]  /*04c0*/  LDS.U8 R0, [UR4] ;  /* 0x00000004ff007984 */ /* 0x000e640008000000 */
[----:B-1----:R-:W-:-:S13]  /*04d0*/  ISETP.NE.AND P0, PT, R0, RZ, PT ;  /* 0x000000ff0000720c */ /* 0x002fda0003f05270 */
[----:B------:R-:W-:Y:S05]  /*04e0*/  @P0 BRA `(.L_x_7) ;  /* 0x00000000007c0947 */ /* 0x000fea0003800000 */
[----:B------:R-:W-:-:S13]  /*04f0*/  ELECT P0, URZ, PT ;  /* 0x0000000000ff782f */ /* 0x000fda0003800000 */
[----:B------:R-:W-:Y:S05]  /*0500*/  @!P0 BRA `(.L_x_8) ;  /* 0x0000000000848947 */ /* 0x000fea0003800000 */
[----:B------:R-:W-:Y:S01]  /*0510*/  UMOV UR4, 0x10 ;  /* 0x0000001000047882 */ /* 0x000fe20000000000 */
[----:B------:R-:W-:-:S04]  /*0520*/  IMAD.MOV.U32 R2, RZ, RZ, 0xffff ;  /* 0x0000ffffff027424 */ /* 0x000fc800078e00ff */
[----:B------:R-:W-:Y:S04]  /*0530*/  DEPBAR.LE SB1, 0x36 ;  /* 0x00009d800000791a */ /* 0x000fe80000000000 */
[----:B------:R-:W1:Y:S02]  /*0540*/  UTCATOMSWS.FIND_AND_SET.ALIGN UP0, UR4, UR4 ;  /* 0x00000004000475e3 */ /* 0x000e640008000800 */
[----:B-1----:R-:W-:Y:S01]  /*0550*/  PLOP3.LUT P0, PT, PT, PT, UP0, 0x80, 0x8 ;  /* 0x000000000008781c */ /* 0x002fe20003f0f008 */
[----:B------:R-:W-:-:S03]  /*0560*/  IMAD.U32 R5, RZ, RZ, UR4 ;  /* 0x00000004ff057e24 */ /* 0x000fc6000f8e00ff */
[----:B------:R-:W-:-:S04]  /*0570*/  SEL R0, RZ, 0xffffffff, !P0 ;  /* 0xffffffffff007807 */ /* 0x000fc80004000000 */
[----:B------:R-:W-:Y:S01]  /*0580*/  ISETP.NE.AND P0, PT, R0, RZ, PT ;  /* 0x000000ff0000720c */ /* 0x000fe20003f05270 */
[----:B------:R-:W-:-:S12]  /*0590*/  IMAD.MOV.U32 R0, RZ, RZ, 0x1 ;  /* 0x00000001ff007424 */ /* 0x000fd800078e00ff */
[----:B------:R-:W-:Y:S05]  /*05a0*/  @P0 BRA `(.L_x_9) ;  /* 0x0000000000240947 */ /* 0x000fea0003800000 */
.L_x_10:
[----:B------:R-:W-:Y:S05]  /*05b0*/  NANOSLEEP 0x64 ;  /* 0x000000640000795d */ /* 0x000fea0003800000 */
[----:B------:R-:W-:-:S05]  /*05c0*/  UMOV UR4, 0x10 ;  /* 0x0000001000047882 */ /* 0x000fca0000000000 */
[----:B------:R-:W-:Y:S04]  /*05d0*/  DEPBAR.LE SB1, 0x36 ;  /* 0x00009d800000791a */ /* 0x000fe80000000000 */
[----:B------:R-:W1:Y:S02]  /*05e0*/  UTCATOMSWS.FIND_AND_SET.ALIGN UP0, UR4, UR4 ;  /* 0x00000004000475e3 */ /* 0x000e640008000800 */
[----:B-1----:R-:W-:Y:S01]  /*05f0*/  PLOP3.LUT P0, PT, PT, PT, UP0, 0x80, 0x8 ;  /* 0x000000000008781c */ /* 0x002fe20003f0f008 */
[----:B------:R-:W-:-:S03]  /*0600*/  IMAD.U32 R5, RZ, RZ, UR4 ;  /* 0x00000004ff057e24 */ /* 0x000fc6000f8e00ff */
[----:B------:R-:W-:-:S04]  /*0610*/  SEL R3, RZ, 0xffffffff, !P0 ;  /* 0xffffffffff037807 */ /* 0x000fc80004000000 */
[----:B------:R-:W-:-:S13]  /*0620*/  ISETP.NE.AND P0, PT, R3, RZ, PT ;  /* 0x000000ff0300720c */ /* 0x000fda0003f05270 */
[----:B------:R-:W-:Y:S05]  /*0630*/  @!P0 BRA `(.L_x_10) ;  /* 0xfffffffc00dc8947 */ /* 0x000fea000383ffff */
.L_x_9:
[C---:B------:R-:W-:Y:S01]  /*0640*/  VIADD R3, R5.reuse, 0x10 ;  /* 0x0000001005037836 */ /* 0x040fe20000000000 */
[----:B------:R-:W-:Y:S01]  /*0650*/  UMOV UR4, 0x50 ;  /* 0x0000005000047882 */ /* 0x000fe20000000000 */
[----:B------:R-:W-:Y:S01]  /*0660*/  SHF.L.U32 R2, R2, R5, RZ ;  /* 0x0000000502027219 */ /* 0x000fe200000006ff */
[----:B------:R-:W-:Y:S01]  /*0670*/  ULEA UR4, UR6, UR4, 0x18 ;  /* 0x0000000406047291 */ /* 0x000fe2000f8ec0ff */
[----:B------:R-:W-:Y:S01]  /*0680*/  IMAD.SHL.U32 R5, R5, 0x20, RZ ;  /* 0x0000002005057824 */ /* 0x000fe200078e00ff */
[----:B------:R-:W-:-:S04]  /*0690*/  SHF.L.U32 R3, R0, R3, RZ ;  /* 0x0000000300037219 */ /* 0x000fc800000006ff */
[----:B------:R-:W-:-:S05]  /*06a0*/  LOP3.LUT R2, R3, R2, RZ, 0xfc, !PT ;  /* 0x0000000203027212 */ /* 0x000fca00078efcff */
[----:B------:R1:W-:Y:S04]  /*06b0*/  ATOMS.OR RZ, [UR4], R2 ;  /* 0x00000002ffff798c */ /* 0x0003e8000b000004 */
[----:B------:R1:W-:Y:S01]  /*06c0*/  STS [UR5+0x31880], R5 ;  /* 0x03188005ff007988 */ /* 0x0003e20008000805 */
[----:B------:R-:W-:Y:S05]  /*06d0*/  BRA `(.L_x_8) ;  /* 0x0000000000107947 */ /* 0x000fea0003800000 */
.L_x_7:
[----:B------:R-:W-:Y:S02]  /*06e0*/  MOV R0, 0xffffffff ;  /* 0xffffffff00007802 */ /* 0x000fe40000000f00 */
[----:B------:R-:W-:-:S03]  /*06f0*/  MOV R2, 0x720 ;  /* 0x0000072000027802 */ /* 0x000fc60000000f00 */
[----:B------:R1:W-:Y:S04]  /*0700*/  STS [UR5+0x31880], R0 ;  /* 0x03188000ff007988 */ /* 0x0003e80008000805 */
[----:B-1----:R-:W-:Y:S05]  /*0710*/  CALL.REL.NOINC `($__internal_1_$__cuda_sm10x_tcgen05_guardrail_trap_phase_invalid_during_alloc) ;  /* 0x0000005000e07944 */ /* 0x002fea0003c00000 */
.L_x_8:
[----:B------:R-:W-:Y:S05]  /*0720*/  WARPSYNC.ALL ;  /* 0x0000000000007948 */ /* 0x000fea0003800000 */
[----:B------:R-:W-:Y:S01]  /*0730*/  NOP ;  /* 0x0000000000007918 */ /* 0x000fe20000000000 */
.L_x_2:
[----:B------:R-:W5:Y:S01]  /*0740*/  LDC R0, c[0x0][0x388] ;  /* 0x0000e200ff007b82 */ /* 0x000f620000000800 */
[----:B------:R-:W1:Y:S07]  /*0750*/  S2R R4, SR_LANEID ;  /* 0x0000000000047919 */ /* 0x000e6e0000000000 */
[----:B--234-:R-:W-:Y:S01]  /*0760*/  BAR.SYNC.DEFER_BLOCKING 0x0 ;  /* 0x0000000000007b1d */ /* 0x01cfe20000010000 */
[----:B------:R-:W-:Y:S01]  /*0770*/  ISETP.NE.AND P0, PT, R21, RZ, PT ;  /* 0x000000ff1500720c */ /* 0x000fe20003f05270 */
[----:B-----5:R-:W-:-:S05]  /*0780*/  VIADD R0, R0, 0x7f ;  /* 0x0000007f00007836 */ /* 0x020fca0000000000 */
[----:B-1----:R-:W-:-:S05]  /*0790*/  SHF.R.U32.HI R2, RZ, 0x7, R0 ;  /* 0x00000007ff027819 */ /* 0x002fca0000011600 */
[----:B------:R-:W-:Y:S02]  /*07a0*/  IMAD.SHL.U32 R0, R2, 0x20, RZ ;  /* 0x0000002002007824 */ /* 0x000fe400078e00ff */
[----:B------:R-:W-:Y:S05]  /*07b0*/  @!P0 BRA `(.L_x_11) ;  /* 0x0000001000508947 */ /* 0x000fea0003800000 */
[----:B------:R-:W-:Y:S01]  /*07c0*/  ISETP.NE.AND P0, PT, R21, 0x1, PT ;  /* 0x000000011500780c */ /* 0x000fe20003f05270 */
[----:B------:R-:W1:-:S12]  /*07d0*/  S2UR UR5, SR_CgaCtaId ;  /* 0x00000000000579c3 */ /* 0x000e580000008800 */
[----:B------:R-:W-:Y:S05]  /*07e0*/  @!P0 BRA `(.L_x_12) ;  /* 0x0000000400948947 */ /* 0x000fea0003800000 */
[----:B------:R-:W-:-:S13]  /*07f0*/  ISETP.NE.AND P0, PT, R21, 0x2, PT ;  /* 0x000000021500780c */ /* 0x000fda0003f05270 */
[----:B------:R-:W-:Y:S05]  /*0800*/  @P0 BRA `(.L_x_13) ;  /* 0x0000002c001c0947 */ /* 0x000fea0003800000 */
[----:B------:R-:W2:Y:S02]  /*0810*/  S2UR UR4, SR_CTAID.X ;  /* 0x00000000000479c3 */ /* 0x000ea40000002500 */
[----:B--2---:R-:W-:-:S13]  /*0820*/  ISETP.LE.U32.AND P0, PT, R0, UR4, PT ;  /* 0x0000000400007c0c */ /* 0x004fda000bf03070 */
[----:B-1----:R-:W-:Y:S05]  /*0830*/  @P0 EXIT ;  /* 0x000000000000094d */ /* 0x002fea0003800000 */
[----:B------:R-:W-:Y:S01]  /*0840*/  ULOP3.LUT UR4, URZ, UR4, URZ, 0x33, !UPT ;  /* 0x00000004ff047292 */ /* 0x000fe2000f8e33ff */
[----:B------:R-:W-:Y:S01]  /*0850*/  SHF.R.U32.HI R3, RZ, 0x3, R4 ;  /* 0x00000003ff037819 */ /* 0x000fe20000011604 */
[----:B------:R-:W-:Y:S02]  /*0860*/  HFMA2 R15, -RZ, RZ, 0, 0 ;  /* 0x00000000ff0f7431 */ /* 0x000fe400000001ff */
[----:B------:R-:W-:Y:S01]  /*0870*/  IMAD.MOV.U32 R16, RZ, RZ, RZ ;  /* 0x000000ffff107224 */ /* 0x000fe200078e00ff */
[----:B------:R-:W-:Y:S01]  /*0880*/  UMOV UR5, URZ ;  /* 0x000000ff00057c82 */ /* 0x000fe20008000000 */
[C---:B------:R-:W-:Y:S01]  /*0890*/  LOP3.LUT R19, R3.reuse, 0x1, RZ, 0x3c, !PT ;  /* 0x0000000103137812 */ /* 0x040fe200078e3cff */
[C---:B------:R-:W-:Y:S01]  /*08a0*/  IMAD.SHL.U32 R21, R3.reuse, 0x20, RZ ;  /* 0x0000002003157824 */ /* 0x040fe200078e00ff */
[C---:B------:R-:W-:Y:S01]  /*08b0*/  LOP3.LUT R5, R3.reuse, 0x2, RZ, 0x3c, !PT ;  /* 0x0000000203057812 */ /* 0x040fe200078e3cff */
[----:B------:R-:W-:Y:S01]  /*08c0*/  VIADD R25, R0, UR4 ;  /* 0x0000000400197c36 */ /* 0x000fe20008000000 */
[----:B------:R-:W-:Y:S01]  /*08d0*/  LOP3.LUT R17, R3, 0x3, RZ, 0x3c, !PT ;  /* 0x0000000303117812 */ /* 0x000fe200078e3cff */
[----:B------:R-:W-:Y:S01]  /*08e0*/  IMAD R20, R4, 0x4, R3 ;  /* 0x0000000404147824 */ /* 0x000fe200078e0203 */
[----:B------:R-:W-:Y:S01]  /*08f0*/  LOP3.LUT R23, R21, 0x20, RZ, 0x3c, !PT ;  /* 0x0000002015177812 */ /* 0x000fe200078e3cff */
[----:B------:R-:W-:Y:S01]  /*0900*/  IMAD.HI.U32 R25, R25, -0x2116a3b3, RZ ;  /* 0xdee95c4d19197827 */ /* 0x000fe200078e00ff */
[----:B------:R-:W-:-:S02]  /*0910*/  LOP3.LUT R3, R21, 0x40, RZ, 0x3c, !PT ;  /* 0x0000004015037812 */ /* 0x000fc400078e3cff */
[CC--:B------:R-:W-:Y:S01]  /*0920*/  IADD3 R24, PT, PT, R21.reuse, R4.reuse, RZ ;  /* 0x0000000415187210 */ /* 0x0c0fe20007ffe0ff */
[C---:B------:R-:W-:Y:S01]  /*0930*/  IMAD R19, R4.reuse, 0x4, R19 ;  /* 0x0000000404137824 */ /* 0x040fe200078e0213 */
[----:B------:R-:W-:Y:S01]  /*0940*/  LOP3.LUT R21, R21, 0x60, RZ, 0x3c, !PT ;  /* 0x0000006015157812 */ /* 0x000fe200078e3cff */
[C---:B------:R-:W-:Y:S01]  /*0950*/  IMAD R18, R4.reuse, 0x4, R5 ;  /* 0x0000000404127824 */ /* 0x040fe200078e0205 */
[----:B------:R-:W-:Y:S01]  /*0960*/  LEA R17, R4, R17, 0x2 ;  /* 0x0000001104117211 */ /* 0x000fe200078e10ff */
[--C-:B------:R-:W-:Y:S01]  /*0970*/  IMAD.IADD R23, R23, 0x1, R4.reuse ;  /* 0x0000000117177824 */ /* 0x100fe200078e0204 */
[----:B------:R-:W-:Y:S01]  /*0980*/  IADD3 R21, PT, PT, R21, R4, RZ ;  /* 0x0000000415157210 */ /* 0x000fe20007ffe0ff */
[----:B------:R-:W-:Y:S01]  /*0990*/  IMAD.IADD R22, R3, 0x1, R4 ;  /* 0x0000000103167824 */ /* 0x000fe200078e0204 */
[----:B------:R-:W-:-:S07]  /*09a0*/  SHF.R.U32.HI R25, RZ, 0x7, R25 ;  /* 0x00000007ff197819 */ /* 0x000fce0000011619 */
.L_x_17:
[----:B-1----:R-:W1:Y:S01]  /*09b0*/  S2R R0, SR_CgaCtaId ;  /* 0x0000000000007919 */ /* 0x002e620000008800 */
[----:B------:R-:W-:Y:S01]  /*09c0*/  MOV R3, 0x400 ;  /* 0x0000040000037802 */ /* 0x000fe20000000f00 */
[----:B------:R-:W-:-:S03]  /*09d0*/  UMOV UR4, URZ ;  /* 0x000000ff00047c82 */ /* 0x000fc60008000000 */
[----:B-1----:R-:W-:-:S07]  /*09e0*/  LEA R0, R0, R3, 0x18 ;  /* 0x0000000300007211 */ /* 0x002fce00078ec0ff */
.L_x_16:
[----:B-1----:R-:W-:Y:S01]  /*09f0*/  LEA R2, R15, R0, 0x3 ;  /* 0x000000000f027211 */ /* 0x002fe200078e18ff */
[----:B------:R-:W-:Y:S01]  /*0a00*/  ULOP3.LUT UP0, URZ, UR4, 0x3, URZ, 0xc0, !UPT ;  /* 0x0000000304ff7892 */ /* 0x000fe2000f80c0ff */
[----:B------:R-:W-:-:S04]  /*0a10*/  SHF.L.U32 R5, R16, 0x1f, RZ ;  /* 0x0000001f10057819 */ /* 0x000fc800000006ff */
[----:B------:R-:W1:Y:S02]  /*0a20*/  SYNCS.PHASECHK.TRANS64.TRYWAIT P0, [R2+URZ+0x31800], R5 ;  /* 0x03180005020075a7 */ /* 0x000e6400080011ff */
[----:B-1----:R-:W-:Y:S05]  /*0a30*/  @!P0 BRA `(.L_x_14) ;  /* 0x0000004800048947 */ /* 0x002fea0003800000 */
.L_x_71:
[----:B------:R-:W-:Y:S05]  /*0a40*/  BRA.U UP0, `(.L_x_15) ;  /* 0x0000000100bc7547 */ /* 0x000fea000b800000 */
[C-C-:B------:R-:W-:Y:S02]  /*0a50*/  IMAD R26, R15.reuse, 0x200, R0.reuse ;  /* 0x000002000f1a7824 */ /* 0x140fe400078e0200 */
[----:B------:R-:W-:Y:S02]  /*0a60*/  IMAD R3, R15, 0x400, R0 ;  /* 0x000004000f037824 */ /* 0x000fe400078e0200 */
[--C-:B------:R-:W-:Y:S01]  /*0a70*/  IMAD R9, R24, 0x4, R26.reuse ;  /* 0x0000000418097824 */ /* 0x100fe200078e021a */
[-C--:B------:R-:W-:Y:S01]  /*0a80*/  LEA R8, R23, R26.reuse, 0x2 ;  /* 0x0000001a17087211 */ /* 0x080fe200078e10ff */
[--C-:B------:R-:W-:Y:S01]  /*0a90*/  IMAD R29, R22, 0x4, R26.reuse ;  /* 0x00000004161d7824 */ /* 0x100fe200078e021a */
[-C--:B------:R-:W-:Y:S01]  /*0aa0*/  LEA R27, R21, R26.reuse, 0x2 ;  /* 0x0000001a151b7211 */ /* 0x080fe200078e10ff */
[--C-:B-1----:R-:W-:Y:S01]  /*0ab0*/  IMAD R5, R19, 0x4, R26.reuse ;  /* 0x0000000413057824 */ /* 0x102fe200078e021a */
[-C--:B------:R-:W-:Y:S01]  /*0ac0*/  LEA R6, R20, R26.reuse, 0x2 ;  /* 0x0000001a14067211 */ /* 0x080fe200078e10ff */
[----:B------:R-:W1:Y:S01]  /*0ad0*/  LDS R9, [R9+0x30000] ;  /* 0x0300000009097984 */ /* 0x000e620000000800 */
[----:B------:R-:W-:Y:S01]  /*0ae0*/  LEA R4, R18, R26, 0x2 ;  /* 0x0000001a12047211 */ /* 0x000fe200078e10ff */
[----:B------:R-:W-:Y:S01]  /*0af0*/  IMAD R26, R17, 0x4, R26 ;  /* 0x00000004111a7824 */ /* 0x000fe200078e021a */
[-C--:B------:R-:W-:Y:S01]  /*0b00*/  LEA R14, R24, R3.reuse, 0x2 ;  /* 0x00000003180e7211 */ /* 0x080fe200078e10ff */
[----:B------:R-:W2:Y:S01]  /*0b10*/  LDS R8, [R8+0x30000] ;  /* 0x0300000008087984 */ /* 0x000ea20000000800 */
[--C-:B------:R-:W-:Y:S01]  /*0b20*/  IMAD R11, R23, 0x4, R3.reuse ;  /* 0x00000004170b7824 */ /* 0x100fe200078e0203 */
[----:B------:R-:W-:Y:S01]  /*0b30*/  LEA R10, R22, R3, 0x2 ;  /* 0x00000003160a7211 */ /* 0x000fe200078e10ff */
[----:B------:R-:W-:Y:S01]  /*0b40*/  IMAD R7, R21, 0x4, R3 ;  /* 0x0000000415077824 */ /* 0x000fe200078e0203 */
[----:B------:R-:W3:Y:S04]  /*0b50*/  LDS R29, [R29+0x30000] ;  /* 0x030000001d1d7984 */ /* 0x000ee80000000800 */
[----:B------:R-:W4:Y:S01]  /*0b60*/  LDS R27, [R27+0x30000] ;  /* 0x030000001b1b7984 */ /* 0x000f220000000800 */
[----:B------:R-:W-:-:S03]  /*0b70*/  NOP ;  /* 0x0000000000007918 */ /* 0x000fc60000000000 */
[----:B-1----:R1:W-:Y:S04]  /*0b80*/  STS [R6+0x30000], R9 ;  /* 0x0300000906007388 */ /* 0x0023e80000000800 */
[----:B--2---:R2:W-:Y:S04]  /*0b90*/  STS [R5+0x30000], R8 ;  /* 0x0300000805007388 */ /* 0x0045e80000000800 */
[----:B---3--:R3:W-:Y:S04]  /*0ba0*/  STS [R4+0x30000], R29 ;  /* 0x0300001d04007388 */ /* 0x0087e80000000800 */
[----:B----4-:R-:W-:Y:S04]  /*0bb0*/  STS [R26+0x30000], R27 ;  /* 0x0300001b1a007388 */ /* 0x010fe80000000800 */
[----:B------:R-:W4:Y:S04]  /*0bc0*/  LDS R13, [R14+0x30800] ;  /* 0x030800000e0d7984 */ /* 0x000f280000000800 */
[----:B------:R-:W5:Y:S04]  /*0bd0*/  LDS R12, [R11+0x30800] ;  /* 0x030800000b0c7984 */ /* 0x000f680000000800 */
[----:B------:R-:W5:Y:S01]  /*0be0*/  LDS R9, [R10+0x30800] ;  /* 0x030800000a097984 */ /* 0x000f620000000800 */
[----:B-1----:R-:W-:-:S03]  /*0bf0*/  LEA R6, R20, R3, 0x2 ;  /* 0x0000000314067211 */ /* 0x002fc600078e10ff */
[----:B------:R-:W1:Y:S01]  /*0c00*/  LDS R8, [R7+0x30800] ;  /* 0x0308000007087984 */ /* 0x000e620000000800 */
[----:B--2---:R-:W-:Y:S01]  /*0c10*/  IMAD R5, R19, 0x4, R3 ;  /* 0x0000000413057824 */ /* 0x004fe200078e0203 */
[----:B------:R-:W-:Y:S01]  /*0c20*/  NOP ;  /* 0x0000000000007918 */ /* 0x000fe20000000000 */
[-C--:B---3--:R-:W-:Y:S02]  /*0c30*/  LEA R4, R18, R3.reuse, 0x2 ;  /* 0x0000000312047211 */ /* 0x088fe400078e10ff */
[----:B------:R-:W-:Y:S01]  /*0c40*/  LEA R3, R17, R3, 0x2 ;  /* 0x0000000311037211 */ /* 0x000fe200078e10ff */
[----:B----4-:R-:W-:Y:S04]  /*0c50*/  STS [R6+0x30800], R13 ;  /* 0x0308000d06007388 */ /* 0x010fe80000000800 */
[----:B-----5:R-:W-:Y:S04]  /*0c60*/  STS [R5+0x30800], R12 ;  /* 0x0308000c05007388 */ /* 0x020fe80000000800 */
[----:B------:R-:W-:Y:S04]  /*0c70*/  STS [R4+0x30800], R9 ;  /* 0x0308000904007388 */ /* 0x000fe80000000800 */
[----:B-1----:R-:W-:Y:S04]  /*0c80*/  STS [R3+0x30800], R8 ;  /* 0x0308000803007388 */ /* 0x002fe80000000800 */
[----:B------:R-:W1:Y:S04]  /*0c90*/  LDS R27, [R14+0x30a00] ;  /* 0x030a00000e1b7984 */ /* 0x000e680000000800 */
[----:B------:R-:W2:Y:S04]  /*0ca0*/  LDS R26, [R11+0x30a00] ;  /* 0x030a00000b1a7984 */ /* 0x000ea80000000800 */
[----:B------:R-:W3:Y:S04]  /*0cb0*/  LDS R29, [R10+0x30a00] ;  /* 0x030a00000a1d7984 */ /* 0x000ee80000000800 */
[----:B------:R-:W4:Y:S01]  /*0cc0*/  LDS R28, [R7+0x30a00] ;  /* 0x030a0000071c7984 */ /* 0x000f220000000800 */
[----:B------:R-:W-:-:S03]  /*0cd0*/  NOP ;  /* 0x0000000000007918 */ /* 0x000fc60000000000 */
[----:B-1----:R1:W-:Y:S04]  /*0ce0*/  STS [R6+0x30a00], R27 ;  /* 0x030a001b06007388 */ /* 0x0023e80000000800 */
[----:B--2---:R1:W-:Y:S04]  /*0cf0*/  STS [R5+0x30a00], R26 ;  /* 0x030a001a05007388 */ /* 0x0043e80000000800 */
[----:B---3--:R1:W-:Y:S04]  /*0d00*/  STS [R4+0x30a00], R29 ;  /* 0x030a001d04007388 */ /* 0x0083e80000000800 */
[----:B----4-:R1:W-:Y:S01]  /*0d10*/  STS [R3+0x30a00], R28 ;  /* 0x030a001c03007388 */ /* 0x0103e20000000800 */
[----:B------:R2:W-:Y:S06]  /*0d20*/  MEMBAR.ALL.CTA ;  /* 0x0000000000007992 */ /* 0x0005ec0000008000 */
[----:B--2---:R-:W2:Y:S02]  /*0d30*/  FENCE.VIEW.ASYNC.S ;  /* 0x00000000000073c6 */ /* 0x004ea40000000000 */
.L_x_15:
[----:B-1----:R-:W-:Y:S01]  /*0d40*/  VIADD R2, R2, 0x31840 ;  /* 0x0003184002027836 */ /* 0x002fe20000000000 */
[C---:B------:R-:W-:Y:S01]  /*0d50*/  ISETP.NE.AND P0, PT, R15.reuse, 0x3, PT ;  /* 0x000000030f00780c */ /* 0x040fe20003f05270 */
[----:B------:R-:W-:Y:S01]  /*0d60*/  VIADD R15, R15, 0x1 ;  /* 0x000000010f0f7836 */ /* 0x000fe20000000000 */
[----:B------:R-:W-:Y:S02]  /*0d70*/  UIADD3 UR4, UPT, UPT, UR4, 0x1, URZ ;  /* 0x0000000104047890 */ /* 0x000fe4000fffe0ff */
[----:B------:R-:W-:Y:S02]  /*0d80*/  PRMT R2, RZ, 0x654, R2 ;  /* 0x00000654ff027816 */ /* 0x000fe40000000002 */
[----:B------:R-:W-:Y:S01]  /*0d90*/  SEL R15, R15, RZ, P0 ;  /* 0x000000ff0f0f7207 */ /* 0x000fe20000000000 */
[----:B------:R-:W-:Y:S01]  /*0da0*/  UISETP.NE.AND UP0, UPT, UR4, 0x10, UPT ;  /* 0x000000100400788c */ /* 0x000fe2000bf05270 */
[----:B--2---:R1:W-:Y:S02]  /*0db0*/  SYNCS.ARRIVE.TRANS64.RED.A1T0 RZ, [R2+URZ], RZ ;  /* 0x000000ff02ff79a7 */ /* 0x0043e400081004ff */
[----:B------:R-:W-:-:S04]  /*0dc0*/  ISETP.NE.AND P0, PT, R15, RZ, PT ;  /* 0x000000ff0f00720c */ /* 0x000fc80003f05270 */
[----:B------:R-:W-:-:S04]  /*0dd0*/  SEL R3, RZ, 0x1, P0 ;  /* 0x00000001ff037807 */ /* 0x000fc80000000000 */
[----:B------:R-:W-:Y:S01]  /*0de0*/  LOP3.LUT R16, R16, R3, RZ, 0x3c, !PT ;  /* 0x0000000310107212 */ /* 0x000fe200078e3cff */
[----:B------:R-:W-:Y:S06]  /*0df0*/  BRA.U UP0, `(.L_x_16) ;  /* 0xfffffff900fc7547 */ /* 0x000fec000b83ffff */
[----:B------:R-:W-:-:S13]  /*0e00*/  ISETP.NE.AND P0, PT, R25, UR5, PT ;  /* 0x0000000519007c0c */ /* 0x000fda000bf05270 */
[----:B------:R-:W-:Y:S05]  /*0e10*/  @!P0 EXIT ;  /* 0x000000000000894d */ /* 0x000fea0003800000 */
[----:B------:R-:W-:Y:S01]  /*0e20*/  UIADD3 UR5, UPT, UPT, UR5, 0x1, URZ ;  /* 0x0000000105057890 */ /* 0x000fe2000fffe0ff */
[----:B------:R-:W-:Y:S05]  /*0e30*/  BRA `(.L_x_17) ;  /* 0xfffffff800dc7947 */ /* 0x000fea000383ffff */
.L_x_12:
[----:B-1----:R-:W-:-:S09]  /*0e40*/  UISETP.NE.AND UP0, UPT, UR5, URZ, UPT ;  /* 0x000000ff0500728c */ /* 0x002fd2000bf05270 */
[----:B------:R-:W-:Y:S05]  /*0e50*/  BRA.U UP0, `(.L_x_13) ;  /* 0x0000002500887547 */ /* 0x000fea000b800000 */
[----:B------:R-:W1:Y:S01]  /*0e60*/  S2UR UR4, SR_CTAID.X ;  /* 0x00000000000479c3 */ /* 0x000e620000002500 */
[----:B------:R-:W-:Y:S02]  /*0e70*/  UMOV UR8, 0x400 ;  /* 0x0000040000087882 */ /* 0x000fe40000000000 */
[----:B------:R-:W-:-:S04]  /*0e80*/  ULEA UR8, UR5, UR8, 0x18 ;  /* 0x0000000805087291 */ /* 0x000fc8000f8ec0ff */
[----:B------:R-:W-:Y:S02]  /*0e90*/  UIADD3 UR5, UPT, UPT, UR8, 0x14000, URZ ;  /* 0x0001400008057890 */ /* 0x000fe4000fffe0ff */
[----:B------:R-:W-:Y:S02]  /*0ea0*/  UIADD3 UR6, UPT, UPT, UR8, 0x4000, URZ ;  /* 0x0000400008067890 */ /* 0x000fe4000fffe0ff */
[----:B------:R-:W-:Y:S02]  /*0eb0*/  USHF.R.U32.HI UR5, URZ, 0x4, UR5 ;  /* 0x00000004ff057899 */ /* 0x000fe40008011605 */
[----:B------:R-:W-:Y:S02]  /*0ec0*/  USHF.R.U32.HI UR6, URZ, 0x4, UR6 ;  /* 0x00000004ff067899 */ /* 0x000fe40008011606 */
[----:B------:R-:W-:Y:S01]  /*0ed0*/  ULOP3.LUT UR5, UR5, 0x3fc0, URZ, 0xc0, !UPT ;  /* 0x00003fc005057892 */ /* 0x000fe2000f8ec0ff */
[----:B-1----:R-:W-:-:S13]  /*0ee0*/  ISETP.LE.U32.AND P0, PT, R0, UR4, PT ;  /* 0x0000000400007c0c */ /* 0x002fda000bf03070 */
[----:B------:R-:W-:Y:S05]  /*0ef0*/  @P0 EXIT ;  /* 0x000000000000094d */ /* 0x000fea0003800000 */
[----:B------:R-:W-:Y:S01]  /*0f00*/  ULOP3.LUT UR4, URZ, UR4, URZ, 0x33, !UPT ;  /* 0x00000004ff047292 */ /* 0x000fe2000f8e33ff */
[----:B------:R-:W-:Y:S01]  /*0f10*/  IMAD.U32 R3, RZ, RZ, UR5 ;  /* 0x00000005ff037e24 */ /* 0x000fe2000f8e00ff */
[----:B------:R-:W-:Y:S01]  /*0f20*/  ULOP3.LUT UR6, UR6, 0x3fc0, URZ, 0xc0, !UPT ;  /* 0x00003fc006067892 */ /* 0x000fe2000f8ec0ff */
[C---:B------:R-:W-:Y:S01]  /*0f30*/  ISETP.GE.U32.AND P0, PT, R4.reuse, 0x4, PT ;  /* 0x000000040400780c */ /* 0x040fe20003f06070 */
[----:B------:R-:W-:Y:S01]  /*0f40*/  UMOV UR18, URZ ;  /* 0x000000ff00127c82 */ /* 0x000fe20008000000 */
[----:B------:R-:W-:Y:S01]  /*0f50*/  IMAD R8, R4, 0x700, R3 ;  /* 0x0000070004087824 */ /* 0x000fe200078e0203 */
[----:B------:R-:W-:Y:S01]  /*0f60*/  UMOV UR15, URZ ;  /* 0x000000ff000f7c82 */ /* 0x000fe20008000000 */
[----:B------:R-:W-:Y:S01]  /*0f70*/  VIADD R3, R0, UR4 ;  /* 0x0000000400037c36 */ /* 0x000fe20008000000 */
[----:B------:R-:W-:Y:S01]  /*0f80*/  LEA R9, R4, UR6, 0xa ;  /* 0x0000000604097c11 */ /* 0x000fe2000f8e50ff */
[----:B------:R-:W-:Y:S01]  /*0f90*/  IMAD.MOV.U32 R4, RZ, RZ, RZ ;  /* 0x000000ffff047224 */ /* 0x000fe200078e00ff */
[----:B------:R-:W-:Y:S01]  /*0fa0*/  SEL R8, R8, RZ, !P0 ;  /* 0x000000ff08087207 */ /* 0x000fe20004000000 */
[----:B------:R-:W-:Y:S01]  /*0fb0*/  IMAD.HI.U32 R3, R3, -0x2116a3b3, RZ ;  /* 0xdee95c4d03037827 */ /* 0x000fe200078e00ff */
[----:B------:R-:W-:Y:S01]  /*0fc0*/  SEL R9, R9, RZ, !P0 ;  /* 0x000000ff09097207 */ /* 0x000fe20004000000 */
[----:B------:R-:W-:Y:S01]  /*0fd0*/  UMOV UR6, 0x1c0 ;  /* 0x000001c000067882 */ /* 0x000fe20000000000 */
[----:B------:R-:W-:Y:S01]  /*0fe0*/  UMOV UR7, 0x1c4 ;  /* 0x000001c400077882 */ /* 0x000fe20000000000 */
[----:B------:R-:W-:Y:S01]  /*0ff0*/  UMOV UR4, 0x1c0 ;  /* 0x000001c000047882 */ /* 0x000fe20000000000 */
[----:B------:R-:W-:Y:S01]  /*1000*/  SHF.R.U32.HI R3, RZ, 0x7, R3 ;  /* 0x00000007ff037819 */ /* 0x000fe20000011603 */
[----:B------:R-:W-:-:S06]  /*1010*/  UMOV UR5, 0x1c4 ;  /* 0x000001c400057882 */ /* 0x000fcc0000000000 */
.L_x_24:
[----:B------:R-:W-:Y:S01]  /*1020*/  USHF.R.U32.HI UR10, URZ, 0x1, UR18 ;  /* 0x00000001ff0a7899 */ /* 0x000fe20008011612 */
[----:B------:R-:W-:Y:S01]  /*1030*/  HFMA2 R7, -RZ, RZ, 0, 5.9604644775390625e-08 ;  /* 0x00000001ff077431 */ /* 0x000fe200000001ff */
[----:B------:R-:W-:Y:S02]  /*1040*/  USHF.L.U32 UR9, UR18, 0x3, URZ ;  /* 0x0000000312097899 */ /* 0x000fe400080006ff */
[----:B------:R-:W-:Y:S02]  /*1050*/  ULOP3.LUT UR10, UR10, 0x1, URZ, 0xc, !UPT ;  /* 0x000000010a0a7892 */ /* 0x000fe4000f8e0cff */
[----:B------:R-:W-:Y:S02]  /*1060*/  ULOP3.LUT UR9, UR9, 0x8, URZ, 0xc0, !UPT ;  /* 0x0000000809097892 */ /* 0x000fe4000f8ec0ff */
[----:B------:R-:W-:Y:S02]  /*1070*/  USHF.L.U32 UR10, UR10, 0x1f, URZ ;  /* 0x0000001f0a0a7899 */ /* 0x000fe400080006ff */
[----:B------:R-:W-:-:S02]  /*1080*/  ULOP3.LUT UR12, UR18, 0x1, URZ, 0xc0, !UPT ;  /* 0x00000001120c7892 */ /* 0x000fc4000f8ec0ff */
[----:B------:R-:W-:Y:S01]  /*1090*/  MOV R0, UR9 ;  /* 0x0000000900007c02 */ /* 0x000fe20008000f00 */
[----:B------:R-:W-:Y:S01]  /*10a0*/  UIADD3 UR9, UPT, UPT, UR8, UR9, URZ ;  /* 0x0000000908097290 */ /* 0x000fe2000fffe0ff */
[----:B------:R-:W-:Y:S01]  /*10b0*/  MOV R5, UR10 ;  /* 0x0000000a00057c02 */ /* 0x000fe20008000f00 */
[----:B------:R-:W-:Y:S02]  /*10c0*/  UIMAD UR12, UR12, 0xe0, URZ ;  /* 0x000000e00c0c78a4 */ /* 0x000fe4000f8e02ff */
[----:B------:R-:W-:Y:S01]  /*10d0*/  UIADD3 UR11, UPT, UPT, UR9, 0x31860, URZ ;  /* 0x00031860090b7890 */ /* 0x000fe2000fffe0ff */
[----:B------:R-:W1:Y:S02]  /*10e0*/  SYNCS.PHASECHK.TRANS64.TRYWAIT P0, [R0+UR8+0x31870], R5 ;  /* 0x03187005000075a7 */ /* 0x000e640008001108 */
[----:B-1----:R-:W-:Y:S09]  /*10f0*/  @!P0 BRA `(.L_x_18) ;  /* 0x00000040006c8947 */ /* 0x002ff20003800000 */
.L_x_73:
[----:B------:R-:W-:Y:S01]  /*1100*/  NOP ;  /* 0x0000000000007918 */ /* 0x000fe20000000000 */
[----:B------:R-:W-:Y:S01]  /*1110*/  UMOV UR17, 0xe ;  /* 0x0000000e00117882 */ /* 0x000fe20000000000 */
[----:B------:R-:W-:-:S05]  /*1120*/  UMOV UR16, 0xfffffff0 ;  /* 0xfffffff000107882 */ /* 0x000fca0000000000 */
.L_x_23:
[----:B------:R-:W-:Y:S01]  /*1130*/  ULEA UR13, UR15, UR8, 0x3 ;  /* 0x000000080f0d7291 */ /* 0x000fe2000f8e18ff */
[----:B-1----:R-:W-:Y:S01]  /*1140*/  SHF.L.U32 R11, R4, 0x1f, RZ ;  /* 0x0000001f040b7819 */ /* 0x002fe200000006ff */
[----:B------:R-:W-:Y:S01]  /*1150*/  UIADD3 UR14, UPT, UPT, UR16, 0x10, URZ ;  /* 0x00000010100e7890 */ /* 0x000fe2000fffe0ff */
[----:B------:R-:W-:Y:S03]  /*1160*/  MOV R0, UR15 ;  /* 0x0000000f00007c02 */ /* 0x000fe60008000f00 */
[----:B------:R-:W-:Y:S03]  /*1170*/  ULOP3.LUT UP0, UR14, UR14, 0x2, URZ, 0xc0, !UPT ;  /* 0x000000020e0e7892 */ /* 0x000fe6000f80c0ff */
[----:B------:R-:W1:Y:S02]  /*1180*/  SYNCS.PHASECHK.TRANS64.TRYWAIT P0, [UR13+0x31840], R11 ;  /* 0x0318400bff0075a7 */ /* 0x000e64000800110d */
[----:B-12---:R-:W-:Y:S07]  /*1190*/  @!P0 BRA `(.L_x_19) ;  /* 0x0000004000648947 */ /* 0x006fee0003800000 */
.L_x_75:
[----:B------:R-:W-:Y:S01]  /*11a0*/  NOP ;  /* 0x0000000000007918 */ /* 0x000fe20000000000 */
[----:B------:R-:W-:Y:S05]  /*11b0*/  BRA.U UP0, `(.L_x_20) ;  /* 0x0000000100487547 */ /* 0x000fea000b800000 */
[----:B------:R-:W-:Y:S02]  /*11c0*/  ULEA UR19, UR15, UR8, 0x9 ;  /* 0x000000080f137291 */ /* 0x000fe4000f8e48ff */
[----:B------:R-:W-:Y:S02]  /*11d0*/  ULEA UR9, UR15, UR8, 0xa ;  /* 0x000000080f097291 */ /* 0x000fe4000f8e50ff */
[----:B------:R-:W-:Y:S02]  /*11e0*/  UIADD3 UR19, UPT, UPT, UR19, 0x30000, URZ ;  /* 0x0003000013137890 */ /* 0x000fe4000fffe0ff */
[----:B------:R-:W-:Y:S02]  /*11f0*/  UIADD3 UR10, UPT, UPT, UR9, 0x30800, URZ ;  /* 0x00030800090a7890 */ /* 0x000fe4000fffe0ff */
[----:B------:R-:W-:Y:S02]  /*1200*/  UIADD3 UR9, UPT, UPT, UR9, 0x30a00, URZ ;  /* 0x00030a0009097890 */ /* 0x000fe4000fffe0ff */
[----:B------:R-:W-:Y:S02]  /*1210*/  USHF.R.U32.HI UR19, URZ, 0x4, UR19 ;  /* 0x00000004ff137899 */ /* 0x000fe40008011613 */
[----:B------:R-:W-:Y:S02]  /*1220*/  USHF.R.U32.HI UR10, URZ, 0x4, UR10 ;  /* 0x00000004ff0a7899 */ /* 0x000fe4000801160a */
[----:B------:R-:W-:Y:S02]  /*1230*/  USHF.R.U32.HI UR9, URZ, 0x4, UR9 ;  /* 0x00000004ff097899 */ /* 0x000fe40008011609 */
[----:B------:R-:W-:Y:S02]  /*1240*/  ULOP3.LUT UR20, UR19, 0x3fe0, URZ, 0xc0, !UPT ;  /* 0x00003fe013147892 */ /* 0x000fe4000f8ec0ff */
[----:B------:R-:W-:Y:S02]  /*1250*/  ULOP3.LUT UR22, UR10, 0x3fc0, URZ, 0xc0, !UPT ;  /* 0x00003fc00a167892 */ /* 0x000fe4000f8ec0ff */
[----:B------:R-:W-:Y:S01]  /*1260*/  ULOP3.LUT UR24, UR9, 0x3fe0, URZ, 0xc0, !UPT ;  /* 0x00003fe009187892 */ /* 0x000fe2000f8ec0ff */
[----:B------:R-:W-:Y:S01]  /*1270*/  UMOV UR21, 0x4008 ;  /* 0x0000400800157882 */ /* 0x000fe20000000000 */
[----:B------:R-:W-:Y:S01]  /*1280*/  UMOV UR23, 0x4008 ;  /* 0x0000400800177882 */ /* 0x000fe20000000000 */
[----:B------:R-:W-:Y:S02]  /*1290*/  UMOV UR25, 0x4008 ;  /* 0x0000400800197882 */ /* 0x000fe40000000000 */
[----:B------:R2:W-:Y:S02]  /*12a0*/  UTCCP.T.S.4x32dp128bit tmem[0x1c0], gdesc[UR20] ;  /* 0x0001c014ff0079e7 */ /* 0x0005e40009100000 */
[----:B------:R2:W-:Y:S02]  /*12b0*/  UTCCP.T.S.4x32dp128bit tmem[0x1c4], gdesc[UR22] ;  /* 0x0001c416ff0079e7 */ /* 0x0005e40009100000 */
[----:B------:R2:W-:Y:S01]  /*12c0*/  UTCCP.T.S.4x32dp128bit tmem[0x1c8], gdesc[UR24] ;  /* 0x0001c818ff0079e7 */ /* 0x0005e20009100000 */
[----:B------:R-:W-:Y:S02]  /*12d0*/  NOP ;  /* 0x0000000000007918 */ /* 0x000fe40000000000 */
.L_x_20:
[----:B------:R-:W-:Y:S01]  /*12e0*/  UISETP.NE.AND UP0, UPT, UR15, 0x3, UPT ;  /* 0x000000030f00788c */ /* 0x000fe2000bf05270 */
[----:B------:R-:W-:Y:S01]  /*12f0*/  SHFL.IDX PT, R5, R8, R0, 0x1f ;  /* 0x00001f0008057589 */ /* 0x000fe200000e0000 */
[----:B------:R-:W-:Y:S01]  /*1300*/  UIADD3 UR10, UPT, UPT, UR15, 0x1, URZ ;  /* 0x000000010f0a7890 */ /* 0x000fe2000fffe0ff */
[----:B------:R-:W-:Y:S03]  /*1310*/  NOP ;  /* 0x0000000000007918 */ /* 0x000fe60000000000 */
[----:B------:R-:W-:Y:S03]  /*1320*/  USEL UR10, UR10, URZ, UP0 ;  /* 0x000000ff0a0a7287 */ /* 0x000fe60008000000 */
[----:B-1----:R-:W1:Y:S01]  /*1330*/  SHFL.IDX PT, R2, R9, R0, 0x1f ;  /* 0x00001f0009027589 */ /* 0x002e6200000e0000 */
[----:B------:R-:W-:Y:S02]  /*1340*/  USHF.L.U32 UR15, UR14, 0x4, URZ ;  /* 0x000000040e0f7899 */ /* 0x000fe400080006ff */
[----:B------:R-:W-:Y:S02]  /*1350*/  ULEA UR9, UR10, UR8, 0x3 ;  /* 0x000000080a097291 */ /* 0x000fe4000f8e18ff */
[----:B------:R-:W-:Y:S01]  /*1360*/  ULEA UR14, UR14, 0x8b8, 0xd ;  /* 0x000008b80e0e7891 */ /* 0x000fe2000f8e68ff */
[----:B------:R-:W-:Y:S01]  /*1370*/  ISETP.NE.AND P0, PT, RZ, UR10, PT ;  /* 0x0000000aff007c0c */ /* 0x000fe2000bf05270 */
[----:B------:R-:W-:Y:S01]  /*1380*/  UISETP.NE.AND UP0, UPT, UR16, -0x10, UPT ;  /* 0xfffffff01000788c */ /* 0x000fe2000bf05270 */
[----:B------:R-:W-:Y:S01]  /*1390*/  IMAD.U32 R10, RZ, RZ, UR10 ;  /* 0x0000000aff0a7e24 */ /* 0x000fe2000f8e00ff */
[----:B------:R-:W-:Y:S02]  /*13a0*/  UPRMT UR15, UR15, 0x5410, UR14 ;  /* 0x000054100f0f7896 */ /* 0x000fe4000800000e */
[----:B------:R-:W-:Y:S01]  /*13b0*/  UIADD3 UR13, UPT, UPT, UR13, 0x31820, URZ ;  /* 0x000318200d0d7890 */ /* 0x000fe2000fffe0ff */
[----:B------:R-:W-:Y:S01]  /*13c0*/  UMOV UR14, URZ ;  /* 0x000000ff000e7c82 */ /* 0x000fe20008000000 */
[----:B--2---:R-:W-:Y:S01]  /*13d0*/  UMOV UR23, 0x40004040 ;  /* 0x4000404000177882 */ /* 0x004fe20000000000 */
[----:B------:R-:W-:Y:S01]  /*13e0*/  UMOV UR21, 0x40004040 ;  /* 0x4000404000157882 */ /* 0x000fe20000000000 */
[----:B------:R-:W-:Y:S01]  /*13f0*/  UMOV UR27, 0x40004040 ;  /* 0x40004040001b7882 */ /* 0x000fe20000000000 */
[----:B------:R-:W-:Y:S01]  /*1400*/  UMOV UR25, 0x40004040 ;  /* 0x4000404000197882 */ /* 0x000fe20000000000 */
[----:B------:R-:W-:Y:S01]  /*1410*/  UMOV UR31, 0x40004040 ;  /* 0x40004040001f7882 */ /* 0x000fe20000000000 */
[----:B------:R-:W-:Y:S01]  /*1420*/  UMOV UR29, 0x40004040 ;  /* 0x40004040001d7882 */ /* 0x000fe20000000000 */
[----:B------:R-:W-:Y:S01]  /*1430*/  UMOV UR35, 0x40004040 ;  /* 0x4000404000237882 */ /* 0x000fe20000000000 */
[----:B------:R-:W-:Y:S01]  /*1440*/  UMOV UR33, 0x40004040 ;  /* 0x4000404000217882 */ /* 0x000fe20000000000 */
[----:B-1----:R-:W-:Y:S02]  /*1450*/  R2UR UR22, R2 ;  /* 0x00000000021672ca */ /* 0x002fe400000e0000 */
[----:B------:R-:W-:Y:S02]  /*1460*/  R2UR UR20, R5 ;  /* 0x00000000051472ca */ /* 0x000fe400000e0000 */
[----:B------:R-:W-:Y:S04]  /*1470*/  SEL R5, RZ, 0x1, P0 ;  /* 0x00000001ff057807 */ /* 0x000fe80000000000 */
[----:B------:R-:W-:Y:S05]  /*1480*/  LOP3.LUT R4, R4, R5, RZ, 0x3c, !PT ;  /* 0x0000000504047212 */ /* 0x000fea00078e3cff */
[----:B------:R-:W-:Y:S01]  /*1490*/  UIADD3 UR26, UPT, UPT, UR22, 0x2, URZ ;  /* 0x00000002161a7890 */ /* 0x000fe2000fffe0ff */
[----:B------:R-:W-:Y:S01]  /*14a0*/  IMAD.U32 R13, R4, -0x80000000, RZ ;  /* 0x80000000040d7824 */ /* 0x000fe200078e00ff */
[----:B------:R-:W-:Y:S01]  /*14b0*/  UIADD3 UR24, UPT, UPT, UR20, 0x2, URZ ;  /* 0x0000000214187890 */ /* 0x000fe2000fffe0ff */
[----:B------:R1:W-:Y:S01]  /*14c0*/  UTCQMMA gdesc[UR22], gdesc[UR20], tmem[UR12], tmem[UR14], idesc[UR15], tmem[UR6], UP0 ;  /* 0x00060e1416007dea */ /* 0x0003e2000800030c */
[----:B------:R-:W-:Y:S02]  /*14d0*/  UIADD3 UR30, UPT, UPT, UR22, 0x4, URZ ;  /* 0x00000004161e7890 */ /* 0x000fe4000fffe0ff */
[----:B------:R-:W-:Y:S02]  /*14e0*/  UIADD3 UR28, UPT, UPT, UR20, 0x4, URZ ;  /* 0x00000004141c7890 */ /* 0x000fe4000fffe0ff */
[----:B------:R-:W-:Y:S02]  /*14f0*/  UIADD3 UR34, UPT, UPT, UR22, 0x6, URZ ;  /* 0x0000000616227890 */ /* 0x000fe4000fffe0ff */
[----:B------:R-:W-:Y:S01]  /*1500*/  UIADD3 UR32, UPT, UPT, UR20, 0x6, URZ ;  /* 0x0000000614207890 */ /* 0x000fe2000fffe0ff */
[----:B------:R1:W-:Y:S04]  /*1510*/  UTCQMMA gdesc[UR26], gdesc[UR24], tmem[UR12], tmem[UR14], idesc[UR15], tmem[UR6], UPT ;  /* 0x00060e181a007dea */ /* 0x0003e8000b80030c */
[----:B------:R1:W-:Y:S04]  /*1520*/  UTCQMMA gdesc[UR30], gdesc[UR28], tmem[UR12], tmem[UR14], idesc[UR15], tmem[UR6], UPT ;  /* 0x00060e1c1e007dea */ /* 0x0003e8000b80030c */
[----:B------:R1:W-:Y:S01]  /*1530*/  UTCQMMA gdesc[UR34], gdesc[UR32], tmem[UR12], tmem[UR14], idesc[UR15], tmem[UR6], UPT ;  /* 0x00060e2022007dea */ /* 0x0003e2000b80030c */
[----:B------:R1:W-:Y:S01]  /*1540*/  UTCBAR [UR13], URZ ;  /* 0x000000ff0d0073e9 */ /* 0x0003e200080000ff */
[----:B------:R-:W2:Y:S02]  /*1550*/  SYNCS.PHASECHK.TRANS64.TRYWAIT P0, [UR9+0x31840], R13 ;  /* 0x0318400dff0075a7 */ /* 0x000ea40008001109 */
[----:B-12---:R-:W-:Y:S05]  /*1560*/  @!P0 BRA `(.L_x_21) ;  /* 0x0000003c008c8947 */ /* 0x006fea0003800000 */
.L_x_77:
[----:B------:R-:W-:Y:S01]  /*1570*/  ELECT P0, URZ, PT ;  /* 0x0000000000ff782f */ /* 0x000fe20003800000 */
[----:B------:R-:W-:Y:S01]  /*1580*/  SHFL.IDX PT, R2, R9, R10, 0x1f ;  /* 0x00001f0a09027589 */ /* 0x000fe200000e0000 */
[----:B------:R-:W-:Y:S02]  /*1590*/  UIADD3 UR9, UPT, UPT, UR9, 0x31820, URZ ;  /* 0x0003182009097890 */ /* 0x000fe4000fffe0ff */
[----:B------:R-:W-:Y:S05]  /*15a0*/  UISETP.NE.AND UP0, UPT, UR16, -0x2, UPT ;  /* 0xfffffffe1000788c */ /* 0x000fea000bf05270 */
[----:B-1----:R-:W1:Y:S01]  /*15b0*/  SHFL.IDX PT, R0, R8, R10, 0x1f ;  /* 0x00001f0a08007589 */ /* 0x002e6200000e0000 */
[----:B------:R-:W-:Y:S01]  /*15c0*/  NOP ;  /* 0x0000000000007918 */ /* 0x000fe20000000000 */
[----:B------:R-:W-:Y:S02]  /*15d0*/  NOP ;  /* 0x0000000000007918 */ /* 0x000fe40000000000 */
[C---:B------:R-:W-:Y:S01]  /*15e0*/  @P0 IMAD.SHL.U32 R5, R7.reuse, 0x2000, RZ ;  /* 0x0000200007050824 */ /* 0x040fe200078e00ff */
[----:B------:R-:W-:Y:S01]  /*15f0*/  UMOV UR21, 0x40004040 ;  /* 0x4000404000157882 */ /* 0x000fe20000000000 */
[----:B------:R-:W-:Y:S01]  /*1600*/  @P0 IMAD.SHL.U32 R6, R7, 0x10, RZ ;  /* 0x0000001007060824 */ /* 0x000fe200078e00ff */
[----:B------:R-:W-:Y:S01]  /*1610*/  UMOV UR15, 0x40004040 ;  /* 0x40004040000f7882 */ /* 0x000fe20000000000 */
[----:B------:R-:W-:Y:S01]  /*1620*/  UMOV UR27, 0x40004040 ;  /* 0x40004040001b7882 */ /* 0x000fe20000000000 */
[----:B------:R-:W-:Y:S01]  /*1630*/  @P0 LOP3.LUT R5, R5, 0x6000, RZ, 0xc0, !PT ;  /* 0x0000600005050812 */ /* 0x000fe200078ec0ff */
[----:B------:R-:W-:Y:S01]  /*1640*/  UMOV UR25, 0x40004040 ;  /* 0x4000404000197882 */ /* 0x000fe20000000000 */
[----:B------:R-:W-:Y:S01]  /*1650*/  @P0 LOP3.LUT R6, R6, 0x30, RZ, 0xc0, !PT ;  /* 0x0000003006060812 */ /* 0x000fe200078ec0ff */
[----:B------:R-:W-:Y:S01]  /*1660*/  UMOV UR31, 0x40004040 ;  /* 0x40004040001f7882 */ /* 0x000fe20000000000 */
[----:B------:R-:W-:Y:S01]  /*1670*/  @P0 LOP3.LUT R5, R5, 0x8b8, RZ, 0xfc, !PT ;  /* 0x000008b805050812 */ /* 0x000fe200078efcff */
[----:B------:R-:W-:Y:S01]  /*1680*/  UMOV UR29, 0x40004040 ;  /* 0x40004040001d7882 */ /* 0x000fe20000000000 */
[----:B------:R-:W-:Y:S01]  /*1690*/  UMOV UR35, 0x40004040 ;  /* 0x4000404000237882 */ /* 0x000fe20000000000 */
[----:B------:R-:W-:Y:S01]  /*16a0*/  UMOV UR33, 0x40004040 ;  /* 0x4000404000217882 */ /* 0x000fe20000000000 */
[----:B------:R-:W-:Y:S02]  /*16b0*/  @P0 PRMT R5, R6, 0x5410, R5 ;  /* 0x0000541006050816 */ /* 0x000fe40000000005 */
[----:B-1----:R-:W-:Y:S01]  /*16c0*/  R2UR UR14, R0 ;  /* 0x00000000000e72ca */ /* 0x002fe200000e0000 */
[----:B------:R-:W-:Y:S01]  /*16d0*/  @P0 IMAD.MOV.U32 R10, RZ, RZ, RZ ;  /* 0x000000ffff0a0224 */ /* 0x000fe200078e00ff */
[----:B------:R-:W-:Y:S02]  /*16e0*/  @P0 R2UR UR13, R5 ;  /* 0x00000000050d02ca */ /* 0x000fe400000e0000 */
[----:B------:R-:W-:Y:S02]  /*16f0*/  R2UR UR20, R2 ;  /* 0x00000000021472ca */ /* 0x000fe400000e0000 */
[----:B------:R-:W-:Y:S07]  /*1700*/  @P0 R2UR UR22, R10 ;  /* 0x000000000a1602ca */ /* 0x000fee00000e0000 */
[----:B------:R-:W-:Y:S02]  /*1710*/  UIADD3 UR24, UPT, UPT, UR14, 0x2, URZ ;  /* 0x000000020e187890 */ /* 0x000fe4000fffe0ff */
[----:B------:R-:W-:Y:S01]  /*1720*/  UIADD3 UR28, UPT, UPT, UR14, 0x4, URZ ;  /* 0x000000040e1c7890 */ /* 0x000fe2000fffe0ff */
[----:B------:R-:W-:Y:S01]  /*1730*/  IMAD.U32 R11, RZ, RZ, UR13 ;  /* 0x0000000dff0b7e24 */ /* 0x000fe2000f8e00ff */
[----:B------:R-:W-:Y:S02]  /*1740*/  UIADD3 UR26, UPT, UPT, UR20, 0x2, URZ ;  /* 0x00000002141a7890 */ /* 0x000fe4000fffe0ff */
[----:B------:R-:W-:Y:S02]  /*1750*/  UIADD3 UR30, UPT, UPT, UR20, 0x4, URZ ;  /* 0x00000004141e7890 */ /* 0x000fe4000fffe0ff */
[----:B------:R-:W-:Y:S01]  /*1760*/  @P0 R2UR UR23, R11 ;  /* 0x000000000b1702ca */ /* 0x000fe200000e0000 */
[----:B------:R-:W-:Y:S02]  /*1770*/  UIADD3 UR34, UPT, UPT, UR20, 0x6, URZ ;  /* 0x0000000614227890 */ /* 0x000fe4000fffe0ff */
[----:B------:R-:W-:Y:S10]  /*1780*/  UIADD3 UR32, UPT, UPT, UR14, 0x6, URZ ;  /* 0x000000060e207890 */ /* 0x000ff4000fffe0ff */
[----:B------:R1:W-:Y:S01]  /*1790*/  UTCQMMA gdesc[UR20], gdesc[UR14], tmem[UR12], tmem[UR22], idesc[UR23], tmem[UR4], UPT ;  /* 0x0004160e14007dea */ /* 0x0003e2000b80030c */
[----:B------:R1:W-:Y:S01]  /*17a0*/  UTCQMMA gdesc[UR26], gdesc[UR24], tmem[UR12], tmem[UR22], idesc[UR23], tmem[UR4], UPT ;  /* 0x000416181a007dea */ /* 0x0003e2000b80030c */
[----:B------:R1:W-:Y:S01]  /*17b0*/  UTCQMMA gdesc[UR30], gdesc[UR28], tmem[UR12], tmem[UR22], idesc[UR23], tmem[UR4], UPT ;  /* 0x0004161c1e007dea */ /* 0x0003e2000b80030c */
[----:B------:R1:W-:Y:S01]  /*17c0*/  UTCQMMA gdesc[UR34], gdesc[UR32], tmem[UR12], tmem[UR22], idesc[UR23], tmem[UR4], UPT ;  /* 0x0004162022007dea */ /* 0x0003e2000b80030c */
[----:B------:R1:W-:Y:S01]  /*17d0*/  UTCBAR [UR9], URZ ;  /* 0x000000ff090073e9 */ /* 0x0003e200080000ff */
[----:B------:R-:W-:Y:S05]  /*17e0*/  BRA.U UP0, `(.L_x_22) ;  /* 0x0000000100087547 */ /* 0x000fea000b800000 */
[----:B------:R2:W-:Y:S01]  /*17f0*/  UTCBAR [UR11], URZ ;  /* 0x000000ff0b0073e9 */ /* 0x0005e200080000ff */
[----:B------:R-:W-:Y:S01]  /*1800*/  NOP ;  /* 0x0000000000007918 */ /* 0x000fe20000000000 */
.L_x_22:
[----:B------:R-:W-:Y:S01]  /*1810*/  UISETP.NE.AND UP0, UPT, UR10, 0x3, UPT ;  /* 0x000000030a00788c */ /* 0x000fe2000bf05270 */
[----:B------:R-:W-:Y:S01]  /*1820*/  VIADD R7, R7, 0x2 ;  /* 0x0000000207077836 */ /* 0x000fe20000000000 */
[----:B------:R-:W-:Y:S02]  /*1830*/  UIADD3 UR10, UPT, UPT, UR10, 0x1, URZ ;  /* 0x000000010a0a7890 */ /* 0x000fe4000fffe0ff */
[----:B------:R-:W-:Y:S02]  /*1840*/  UIADD3 UR17, UPT, UPT, UR17, -0x2, URZ ;  /* 0xfffffffe11117890 */ /* 0x000fe4000fffe0ff */
[----:B-1----:R-:W-:Y:S02]  /*1850*/  USEL UR15, UR10, URZ, UP0 ;  /* 0x000000ff0a0f7287 */ /* 0x002fe40008000000 */
[----:B------:R-:W-:Y:S02]  /*1860*/  UISETP.NE.AND UP0, UPT, UR17, -0x2, UPT ;  /* 0xfffffffe1100788c */ /* 0x000fe4000bf05270 */
[----:B------:R-:W-:Y:S02]  /*1870*/  UIADD3 UR16, UPT, UPT, UR16, 0x2, URZ ;  /* 0x0000000210107890 */ /* 0x000fe4000fffe0ff */
[----:B------:R-:W-:Y:S04]  /*1880*/  ISETP.NE.AND P0, PT, RZ, UR15, PT ;  /* 0x0000000fff007c0c */ /* 0x000fe8000bf05270 */
[----:B------:R-:W-:Y:S04]  /*1890*/  SEL R5, RZ, 0x1, P0 ;  /* 0x00000001ff057807 */ /* 0x000fe80000000000 */
[----:B------:R-:W-:Y:S01]  /*18a0*/  LOP3.LUT R4, R4, R5, RZ, 0x3c, !PT ;  /* 0x0000000504047212 */ /* 0x000fe200078e3cff */
[----:B------:R-:W-:Y:S06]  /*18b0*/  BRA.U UP0, `(.L_x_23) ;  /* 0xfffffff9001c7547 */ /* 0x000fec000b83ffff */
[----:B------:R-:W-:-:S13]  /*18c0*/  ISETP.NE.AND P0, PT, R3, UR18, PT ;  /* 0x0000001203007c0c */ /* 0x000fda000bf05270 */
[----:B--2---:R-:W-:Y:S05]  /*18d0*/  @!P0 EXIT ;  /* 0x000000000000894d */ /* 0x004fea0003800000 */
[----:B------:R-:W-:Y:S01]  /*18e0*/  UIADD3 UR18, UPT, UPT, UR18, 0x1, URZ ;  /* 0x0000000112127890 */ /* 0x000fe2000fffe0ff */
[----:B------:R-:W-:Y:S11]  /*18f0*/  BRA `(.L_x_24) ;  /* 0xfffffff400c87947 */ /* 0x000ff6000383ffff */
.L_x_11:
[----:B------:R-:W-:-:S13]  /*1900*/  ELECT P0, URZ, PT ;  /* 0x0000000000ff782f */ /* 0x000fda0003800000 */
[----:B------:R-:W-:Y:S05]  /*1910*/  @!P0 BRA `(.L_x_13) ;  /* 0x0000001800d88947 */ /* 0x000fea0003800000 */
[----:B------:R-:W1:Y:S02]  /*1920*/  S2UR UR4, SR_CTAID.X ;  /* 0x00000000000479c3 */ /* 0x000e640000002500 */
[----:B-1----:R-:W-:-:S13]  /*1930*/  ISETP.LE.U32.AND P0, PT, R0, UR4, PT ;  /* 0x0000000400007c0c */ /* 0x002fda000bf03070 */
[----:B------:R-:W-:Y:S05]  /*1940*/  @P0 EXIT ;  /* 0x000000000000094d */ /* 0x000fea0003800000 */
[----:B------:R-:W1:Y:S01]  /*1950*/  S2R R8, SR_CgaCtaId ;  /* 0x0000000000087919 */ /* 0x000e620000008800 */
[----:B------:R-:W-:Y:S01]  /*1960*/  IMAD.U32 R13, RZ, RZ, UR4 ;  /* 0x00000004ff0d7e24 */ /* 0x000fe2000f8e00ff */
[----:B------:R-:W2:Y:S04]  /*1970*/  LDC.64 R22, c[0x0][0x380] ;  /* 0x0000e000ff167b82 */ /* 0x000ea80000000a00 */
[----:B------:R-:W-:Y:S02]  /*1980*/  LOP3.LUT R3, RZ, R13, RZ, 0x33, !PT ;  /* 0x0000000dff037212 */ /* 0x000fe400078e33ff */
[----:B------:R-:W-:Y:S02]  /*1990*/  PRMT R12, R13, 0x7610, R12 ;  /* 0x000076100d0c7816 */ /* 0x000fe4000000000c */
[----:B------:R-:W3:Y:S01]  /*19a0*/  LDC.64 R16, c[0x0][0x348] ;  /* 0x0000d200ff107b82 */ /* 0x000ee20000000a00 */
[----:B------:R-:W-:-:S04]  /*19b0*/  IMAD.IADD R3, R0, 0x1, R3 ;  /* 0x0000000100037824 */ /* 0x000fc800078e0203 */
[----:B------:R-:W-:Y:S01]  /*19c0*/  IMAD.HI.U32 R10, R3, -0x2116a3b3, RZ ;  /* 0xdee95c4d030a7827 */ /* 0x000fe200078e00ff */
[----:B------:R-:W-:Y:S02]  /*19d0*/  MOV R3, 0x400 ;  /* 0x0000040000037802 */ /* 0x000fe40000000f00 */
[----:B------:R-:W4:Y:S02]  /*19e0*/  LDC.64 R6, c[0x0][0x358] ;  /* 0x0000d600ff067b82 */ /* 0x000f240000000a00 */
[----:B------:R-:W-:-:S05]  /*19f0*/  SHF.R.U32.HI R10, RZ, 0x7, R10 ;  /* 0x00000007ff0a7819 */ /* 0x000fca000001160a */
[----:B------:R-:W-:Y:S01]  /*1a00*/  IMAD.MOV R10, RZ, RZ, -R10 ;  /* 0x000000ffff0a7224 */ /* 0x000fe200078e0a0a */
[----:B-1----:R-:W-:-:S07]  /*1a10*/  LEA R8, R8, R3, 0x18 ;  /* 0x0000000308087211 */ /* 0x002fce00078ec0ff */
.L_x_41:
[----:B------:R-:W-:Y:S01]  /*1a20*/  SHF.R.U32.HI R3, RZ, 0x5, R13 ;  /* 0x00000005ff037819 */ /* 0x000fe2000001160d */
[----:B------:R-:W-:Y:S05]  /*1a30*/  YIELD ;  /* 0x0000000000007946 */ /* 0x000fea0003800000 */
[----:B------:R-:W-:Y:S02]  /*1a40*/  LOP3.LUT R3, R3, 0x7fffff0, RZ, 0xc0, !PT ;  /* 0x07fffff003037812 */ /* 0x000fe400078ec0ff */
[----:B------:R-:W-:Y:S02]  /*1a50*/  LOP3.LUT R34, R12, 0x1ff, RZ, 0xc0, !PT ;  /* 0x000001ff0c227812 */ /* 0x000fe400078ec0ff */
[----:B------:R-:W-:Y:S02]  /*1a60*/  VIADDMNMX.U32 R39, R2, -R3, 0x10, PT ;  /* 0x0000001002277446 */ /* 0x000fe40003800803 */
[----:B--234-:R-:W-:Y:S02]  /*1a70*/  MOV R4, 0x1a90 ;  /* 0x00001a9000047802 */ /* 0x01cfe40000000f00 */
[----:B--234-:R-:W-:Y:S05]  /*1a80*/  CALL.REL.NOINC `($__internal_3_$__cuda_sm20_div_u16) ;  /* 0x00000040001c7944 */ /* 0x01cfea0003c00000 */
[----:B------:R-:W-:Y:S01]  /*1a90*/  IMAD.MOV.U32 R11, RZ, RZ, -0x80000000 ;  /* 0x80000000ff0b7424 */ /* 0x000fe200078e00ff */
[----:B------:R-:W-:Y:S02]  /*1aa0*/  PRMT R39, R39, 0x9910, RZ ;  /* 0x0000991027277816 */ /* 0x000fe400000000ff */
[----:B------:R-:W-:Y:S01]  /*1ab0*/  PRMT R4, R0, 0x9910, RZ ;  /* 0x0000991000047816 */ /* 0x000fe200000000ff */
[----:B------:R-:W1:Y:S04]  /*1ac0*/  SYNCS.PHASECHK.TRANS64.TRYWAIT P0, [R8+URZ+0x31820], R11 ;  /* 0x0318200b080075a7 */ /* 0x000e6800080011ff */
[----:B------:R-:W-:Y:S04]  /*1ad0*/  IMAD R4, R39, R4, RZ ;  /* 0x0000000427047224 */ /* 0x000fe800078e02ff */
[----:B------:R-:W-:Y:S05]  /*1ae0*/  IMAD.MOV R4, RZ, RZ, -R4 ;  /* 0x000000ffff047224 */ /* 0x000fea00078e0a04 */
[----:B------:R-:W-:Y:S04]  /*1af0*/  PRMT R5, R4, 0x7710, RZ ;  /* 0x0000771004057816 */ /* 0x000fe800000000ff */
[----:B------:R-:W-:Y:S04]  /*1b00*/  IADD3 R4, PT, PT, R34, R5, RZ ;  /* 0x0000000522047210 */ /* 0x000fe80007ffe0ff */
[----:B------:R-:W-:Y:S05]  /*1b10*/  LOP3.LUT R4, R4, 0xffff, RZ, 0xc0, !PT ;  /* 0x0000ffff04047812 */ /* 0x000fea00078ec0ff */
[----:B------:R-:W-:Y:S01]  /*1b20*/  IMAD.IADD R9, R3, 0x1, R4 ;  /* 0x0000000103097824 */ /* 0x000fe200078e0204 */
[----:B-1----:R-:W-:Y:S06]  /*1b30*/  @!P0 BRA `(.L_x_25) ;  /* 0x0000003800348947 */ /* 0x002fec0003800000 */
.L_x_78:
[----:B------:R-:W-:Y:S01]  /*1b40*/  R2UR UR4, R6 ;  /* 0x00000000060472ca */ /* 0x000fe200000e0000 */
[----:B------:R-:W-:Y:S01]  /*1b50*/  IMAD.SHL.U32 R9, R9, 0x80, RZ ;  /* 0x0000008009097824 */ /* 0x000fe200078e00ff */
[----:B------:R-:W-:Y:S01]  /*1b60*/  R2UR UR5, R7 ;  /* 0x00000000070572ca */ /* 0x000fe200000e0000 */
[----:B------:R-:W-:Y:S01]  /*1b70*/  UMOV UR14, URZ ;  /* 0x000000ff000e7c82 */ /* 0x000fe20008000000 */
[----:B------:R-:W-:Y:S01]  /*1b80*/  LOP3.LUT R0, R0, 0xffff, RZ, 0xc0, !PT ;  /* 0x0000ffff00007812 */ /* 0x000fe200078ec0ff */
[----:B------:R-:W-:Y:S01]  /*1b90*/  UMOV UR6, 0x0 ;  /* 0x0000000000067882 */ /* 0x000fe20000000000 */
[C---:B------:R-:W-:Y:S01]  /*1ba0*/  LEA R4, P0, R9.reuse, R22, 0x2 ;  /* 0x0000001609047211 */ /* 0x040fe200078010ff */
[----:B------:R-:W-:Y:S01]  /*1bb0*/  UMOV UR7, 0x10000000 ;  /* 0x1000000000077882 */ /* 0x000fe20000000000 */
[C---:B------:R-:W-:Y:S01]  /*1bc0*/  IADD3 R40, P3, PT, R16.reuse, 0x40, RZ ;  /* 0x0000004010287810 */ /* 0x040fe20007f7e0ff */
[----:B------:R-:W-:Y:S01]  /*1bd0*/  UMOV UR10, UR14 ;  /* 0x0000000e000a7c82 */ /* 0x000fe20008000000 */
[C---:B-1----:R-:W-:Y:S01]  /*1be0*/  LEA.HI.X R5, R9.reuse, R23, RZ, 0x2, P0 ;  /* 0x0000001709057211 */ /* 0x042fe200000f14ff */
[----:B------:R-:W-:Y:S01]  /*1bf0*/  UMOV UR23, URZ ;  /* 0x000000ff00177c82 */ /* 0x000fe20008000000 */
[----:B------:R-:W-:Y:S01]  /*1c00*/  IADD3 R34, P0, PT, R16, 0x1c0, RZ ;  /* 0x000001c010227810 */ /* 0x000fe20007f1e0ff */
[----:B------:R-:W-:Y:S01]  /*1c10*/  IMAD R0, R0, 0xe0, RZ ;  /* 0x000000e000007824 */ /* 0x000fe200078e02ff */
[----:B------:R-:W-:Y:S01]  /*1c20*/  IADD3 R38, P2, PT, R16, 0xc0, RZ ;  /* 0x000000c010267810 */ /* 0x000fe20007f5e0ff */
[----:B------:R-:W-:Y:S01]  /*1c30*/  VIADD R20, R8, 0x31800 ;  /* 0x0003180008147836 */ /* 0x000fe20000000000 */
[----:B------:R-:W-:Y:S01]  /*1c40*/  R2UR UR30, R40 ;  /* 0x00000000281e72ca */ /* 0x000fe200000e0000 */
[----:B------:R-:W2:Y:S01]  /*1c50*/  LDG.E.CONSTANT R5, desc[UR4][R4.64] ;  /* 0x0000000404057981 */ /* 0x000ea2000c1e9900 */
[----:B------:R-:W-:Y:S01]  /*1c60*/  R2UR UR15, R9 ;  /* 0x00000000090f72ca */ /* 0x000fe200000e0000 */
[----:B------:R-:W-:Y:S01]  /*1c70*/  VIADD R15, R8, 0x4000 ;  /* 0x00004000080f7836 */ /* 0x000fe20000000000 */
[----:B------:R-:W-:Y:S01]  /*1c80*/  R2UR UR13, R20 ;  /* 0x00000000140d72ca */ /* 0x000fe200000e0000 */
[--C-:B------:R-:W-:Y:S01]  /*1c90*/  IMAD.X R41, RZ, RZ, R17.reuse, P3 ;  /* 0x000000ffff297224 */ /* 0x100fe200018e0611 */
[----:B------:R-:W-:Y:S01]  /*1ca0*/  IADD3 R36, P1, PT, R16, 0x140, RZ ;  /* 0x0000014010247810 */ /* 0x000fe20007f3e0ff */
[--C-:B------:R-:W-:Y:S01]  /*1cb0*/  IMAD.X R35, RZ, RZ, R17.reuse, P0 ;  /* 0x000000ffff237224 */ /* 0x100fe200000e0611 */
[----:B------:R-:W-:Y:S01]  /*1cc0*/  R2UR UR12, R15 ;  /* 0x000000000f0c72ca */ /* 0x000fe200000e0000 */
[----:B------:R-:W-:Y:S01]  /*1cd0*/  VIADD R14, R8, 0x14000 ;  /* 0x00014000080e7836 */ /* 0x000fe20000000000 */
[----:B------:R-:W-:Y:S01]  /*1ce0*/  R2UR UR31, R41 ;  /* 0x00000000291f72ca */ /* 0x000fe200000e0000 */
[--C-:B------:R-:W-:Y:S01]  /*1cf0*/  IMAD.X R39, RZ, RZ, R17.reuse, P2 ;  /* 0x000000ffff277224 */ /* 0x100fe200010e0611 */
[----:B------:R-:W-:Y:S01]  /*1d00*/  R2UR UR28, R38 ;  /* 0x00000000261c72ca */ /* 0x000fe200000e0000 */
[----:B------:R-:W-:Y:S01]  /*1d10*/  VIADD R19, R8, 0x30000 ;  /* 0x0003000008137836 */ /* 0x000fe20000000000 */
[----:B------:R-:W-:Y:S01]  /*1d20*/  R2UR UR8, R14 ;  /* 0x000000000e0872ca */ /* 0x000fe200000e0000 */
[----:B------:R-:W-:Y:S01]  /*1d30*/  IMAD.X R37, RZ, RZ, R17, P1 ;  /* 0x000000ffff257224 */ /* 0x000fe200008e0611 */
[----:B------:R-:W-:Y:S01]  /*1d40*/  R2UR UR29, R39 ;  /* 0x00000000271d72ca */ /* 0x000fe200000e0000 */
[----:B------:R-:W-:Y:S01]  /*1d50*/  UMOV UR9, UR13 ;  /* 0x0000000d00097c82 */ /* 0x000fe20008000000 */
[----:B------:R-:W-:Y:S01]  /*1d60*/  R2UR UR26, R36 ;  /* 0x00000000241a72ca */ /* 0x000fe200000e0000 */
[----:B------:R-:W-:Y:S01]  /*1d70*/  VIADD R18, R8, 0x30800 ;  /* 0x0003080008127836 */ /* 0x000fe20000000000 */
[----:B------:R-:W-:Y:S01]  /*1d80*/  R2UR UR27, R37 ;  /* 0x00000000251b72ca */ /* 0x000fe200000e0000 */
[----:B------:R-:W-:Y:S01]  /*1d90*/  UMOV UR21, UR13 ;  /* 0x0000000d00157c82 */ /* 0x000fe20008000000 */
[----:B------:R-:W-:Y:S01]  /*1da0*/  R2UR UR20, R19 ;  /* 0x00000000131472ca */ /* 0x000fe200000e0000 */
[----:B------:R1:W-:Y:S01]  /*1db0*/  UTMALDG.2D [UR12], [UR30], desc[UR6] ;  /* 0x0000060c1e0075b4 */ /* 0x0003e20008009000 */
[----:B------:R-:W-:Y:S01]  /*1dc0*/  R2UR UR24, R34 ;  /* 0x00000000221872ca */ /* 0x000fe200000e0000 */
[----:B------:R-:W-:Y:S01]  /*1dd0*/  UMOV UR22, UR15 ;  /* 0x0000000f00167c82 */ /* 0x000fe20008000000 */
[----:B------:R-:W-:Y:S01]  /*1de0*/  R2UR UR25, R35 ;  /* 0x00000000231972ca */ /* 0x000fe200000e0000 */
[----:B------:R-:W-:Y:S01]  /*1df0*/  IMAD.MOV.U32 R31, RZ, RZ, 0xb580 ;  /* 0x0000b580ff1f7424 */ /* 0x000fe200078e00ff */
[----:B------:R-:W-:Y:S01]  /*1e00*/  R2UR UR18, R0 ;  /* 0x00000000001272ca */ /* 0x000fe200000e0000 */
[----:B------:R-:W-:Y:S01]  /*1e10*/  UMOV UR17, UR13 ;  /* 0x0000000d00117c82 */ /* 0x000fe20008000000 */
[----:B------:R-:W-:Y:S01]  /*1e20*/  R2UR UR16, R18 ;  /* 0x00000000121072ca */ /* 0x000fe200000e0000 */
[C---:B------:R-:W-:Y:S02]  /*1e30*/  VIADD R29, R8.reuse, 0x31808 ;  /* 0x00031808081d7836 */ /* 0x040fe40000000000 */
[C---:B------:R-:W-:Y:S02]  /*1e40*/  VIADD R30, R8.reuse, 0x8000 ;  /* 0x00008000081e7836 */ /* 0x040fe40000000000 */
[----:B------:R-:W-:Y:S02]  /*1e50*/  VIADD R28, R8, 0x1b000 ;  /* 0x0001b000081c7836 */ /* 0x000fe40000000000 */
[C---:B--2---:R-:W-:Y:S01]  /*1e60*/  IMAD R3, R5.reuse, 0x1c00, R0 ;  /* 0x00001c0005037824 */ /* 0x044fe200078e0200 */
[----:B------:R-:W-:Y:S02]  /*1e70*/  ISETP.GT.AND P0, PT, R5, RZ, PT ;  /* 0x000000ff0500720c */ /* 0x000fe40003f04270 */
[----:B------:R-:W-:Y:S02]  /*1e80*/  VIMNMX R21, PT, PT, RZ, R5, !PT ;  /* 0x00000005ff157248 */ /* 0x000fe40007fe0100 */
[----:B------:R-:W-:Y:S02]  /*1e90*/  SEL R32, R3, R0, P0 ;  /* 0x0000000003207207 */ /* 0x000fe40000000000 */
[----:B------:R-:W-:Y:S02]  /*1ea0*/  R2UR UR19, R21 ;  /* 0x00000000151372ca */ /* 0x000fe400000e0000 */
[----:B------:R-:W-:Y:S11]  /*1eb0*/  R2UR UR11, R32 ;  /* 0x00000000200b72ca */ /* 0x000ff600000e0000 */
[----:B------:R-:W-:Y:S02]  /*1ec0*/  USHF.L.U32 UR19, UR19, 0x2, URZ ;  /* 0x0000000213137899 */ /* 0x000fe400080006ff */
[----:B------:R1:W-:Y:S01]  /*1ed0*/  UTMALDG.2D [UR8], [UR28], desc[UR6] ;  /* 0x000006081c0075b4 */ /* 0x0003e20008009000 */
[----:B------:R1:W-:Y:S06]  /*1ee0*/  UTMALDG.2D [UR20], [UR26], desc[UR6] ;  /* 0x000006141a0075b4 */ /* 0x0003ec0008009000 */
[----:B------:R1:W-:Y:S01]  /*1ef0*/  UTMALDG.2D [UR16], [UR24], desc[UR6] ;  /* 0x00000610180075b4 */ /* 0x0003e20008009000 */
[----:B------:R1:W-:Y:S01]  /*1f00*/  SYNCS.ARRIVE.TRANS64 RZ, [R8+URZ+0x31800], R31 ;  /* 0x0318001f08ff79a7 */ /* 0x0003e200080000ff */
[----:B------:R-:W2:Y:S02]  /*1f10*/  SYNCS.PHASECHK.TRANS64.TRYWAIT P0, [R8+URZ+0x31828], R11 ;  /* 0x0318280b080075a7 */ /* 0x000ea400080011ff */
[----:B-12---:R-:W-:Y:S05]  /*1f20*/  @!P0 BRA `(.L_x_26) ;  /* 0x0000003400548947 */ /* 0x006fea0003800000 */
.L_x_79:
[----:B------:R-:W-:Y:S01]  /*1f30*/  R2UR UR9, R29 ;  /* 0x000000001d0972ca */ /* 0x000fe200000e0000 */
[----:B------:R-:W-:Y:S01]  /*1f40*/  UMOV UR14, 0x0 ;  /* 0x00000000000e7882 */ /* 0x000fe20000000000 */
[----:B------:R-:W-:Y:S01]  /*1f50*/  R2UR UR16, R40 ;  /* 0x00000000281072ca */ /* 0x000fe200000e0000 */
[----:B------:R-:W-:Y:S01]  /*1f60*/  UMOV UR15, 0x10000000 ;  /* 0x10000000000f7882 */ /* 0x000fe20000000000 */
[----:B------:R-:W-:Y:S01]  /*1f70*/  R2UR UR17, R41 ;  /* 0x00000000291172ca */ /* 0x000fe200000e0000 */
[----:B------:R-:W-:Y:S01]  /*1f80*/  UMOV UR10, 0x80 ;  /* 0x00000080000a7882 */ /* 0x000fe20000000000 */
[----:B------:R-:W-:Y:S01]  /*1f90*/  R2UR UR11, R9 ;  /* 0x00000000090b72ca */ /* 0x000fe200000e0000 */
[----:B------:R-:W-:Y:S01]  /*1fa0*/  IMAD.MOV.U32 R27, RZ, RZ, 0xb000 ;  /* 0x0000b000ff1b7424 */ /* 0x000fe200078e00ff */
[----:B------:R-:W-:Y:S01]  /*1fb0*/  R2UR UR8, R30 ;  /* 0x000000001e0872ca */ /* 0x000fe200000e0000 */
[----:B------:R-:W-:Y:S01]  /*1fc0*/  UMOV UR6, 0x80 ;  /* 0x0000008000067882 */ /* 0x000fe20000000000 */
[----:B------:R-:W-:Y:S01]  /*1fd0*/  R2UR UR12, R38 ;  /* 0x00000000260c72ca */ /* 0x000fe200000e0000 */
[----:B------:R-:W-:Y:S01]  /*1fe0*/  VIADD R25, R8, 0x31810 ;  /* 0x0003181008197836 */ /* 0x000fe20000000000 */
[----:B------:R-:W-:Y:S01]  /*1ff0*/  R2UR UR13, R39 ;  /* 0x00000000270d72ca */ /* 0x000fe200000e0000 */
[----:B------:R-:W-:Y:S01]  /*2000*/  UMOV UR5, UR9 ;  /* 0x0000000900057c82 */ /* 0x000fe20008000000 */
[----:B------:R-:W-:Y:S01]  /*2010*/  R2UR UR7, R32 ;  /* 0x00000000200772ca */ /* 0x000fe200000e0000 */
[----:B------:R-:W-:Y:S01]  /*2020*/  VIADD R24, R8, 0x22000 ;  /* 0x0002200008187836 */ /* 0x000fe20000000000 */
[----:B------:R-:W-:Y:S01]  /*2030*/  R2UR UR4, R28 ;  /* 0x000000001c0472ca */ /* 0x000fe200000e0000 */
[----:B------:R-:W-:Y:S04]  /*2040*/  VIADD R26, R8, 0xc000 ;  /* 0x0000c000081a7836 */ /* 0x000fe80000000000 */
[----:B------:R2:W-:Y:S08]  /*2050*/  UTMALDG.2D [UR8], [UR16], desc[UR14] ;  /* 0x00000e08100075b4 */ /* 0x0005f00008009000 */
[----:B------:R2:W-:Y:S01]  /*2060*/  UTMALDG.2D [UR4], [UR12], desc[UR14] ;  /* 0x00000e040c0075b4 */ /* 0x0005e20008009000 */
[----:B------:R2:W-:Y:S01]  /*2070*/  SYNCS.ARRIVE.TRANS64 RZ, [R8+URZ+0x31808], R27 ;  /* 0x0318081b08ff79a7 */ /* 0x0005e200080000ff */
[----:B------:R-:W3:Y:S02]  /*2080*/  SYNCS.PHASECHK.TRANS64.TRYWAIT P0, [R8+URZ+0x31830], R11 ;  /* 0x0318300b080075a7 */ /* 0x000ee400080011ff */
[----:B--23--:R-:W-:Y:S05]  /*2090*/  @!P0 BRA `(.L_x_27) ;  /* 0x0000003400148947 */ /* 0x00cfea0003800000 */
.L_x_80:
[----:B------:R-:W-:Y:S01]  /*20a0*/  R2UR UR9, R25 ;  /* 0x00000000190972ca */ /* 0x000fe200000e0000 */
[----:B------:R-:W-:Y:S01]  /*20b0*/  UMOV UR14, 0x0 ;  /* 0x00000000000e7882 */ /* 0x000fe20000000000 */
[----:B------:R-:W-:Y:S01]  /*20c0*/  R2UR UR16, R40 ;  /* 0x00000000281072ca */ /* 0x000fe200000e0000 */
[----:B------:R-:W-:Y:S01]  /*20d0*/  UMOV UR15, 0x10000000 ;  /* 0x10000000000f7882 */ /* 0x000fe20000000000 */
[----:B------:R-:W-:Y:S01]  /*20e0*/  R2UR UR17, R41 ;  /* 0x00000000291172ca */ /* 0x000fe200000e0000 */
[----:B------:R-:W-:Y:S01]  /*20f0*/  UMOV UR10, 0x100 ;  /* 0x00000100000a7882 */ /* 0x000fe20000000000 */
[----:B------:R-:W-:Y:S01]  /*2100*/  R2UR UR11, R9 ;  /* 0x00000000090b72ca */ /* 0x000fe200000e0000 */
[----:B------:R-:W-:Y:S01]  /*2110*/  UMOV UR6, 0x100 ;  /* 0x0000010000067882 */ /* 0x000fe20000000000 */
[----:B------:R-:W-:Y:S01]  /*2120*/  R2UR UR8, R26 ;  /* 0x000000001a0872ca */ /* 0x000fe200000e0000 */
[----:B------:R-:W-:Y:S01]  /*2130*/  VIADD R4, R8, 0x31818 ;  /* 0x0003181808047836 */ /* 0x000fe20000000000 */
[----:B------:R-:W-:Y:S01]  /*2140*/  R2UR UR12, R38 ;  /* 0x00000000260c72ca */ /* 0x000fe200000e0000 */
[----:B------:R-:W-:Y:S01]  /*2150*/  VIADD R3, R8, 0x29000 ;  /* 0x0002900008037836 */ /* 0x000fe20000000000 */
[----:B------:R-:W-:Y:S01]  /*2160*/  R2UR UR13, R39 ;  /* 0x00000000270d72ca */ /* 0x000fe200000e0000 */
[----:B------:R-:W-:Y:S01]  /*2170*/  UMOV UR5, UR9 ;  /* 0x0000000900057c82 */ /* 0x000fe20008000000 */
[----:B------:R-:W-:Y:S01]  /*2180*/  R2UR UR7, R32 ;  /* 0x00000000200772ca */ /* 0x000fe200000e0000 */
[----:B-1----:R-:W-:Y:S01]  /*2190*/  VIADD R5, R8, 0x10000 ;  /* 0x0001000008057836 */ /* 0x002fe20000000000 */
[----:B------:R-:W-:Y:S05]  /*21a0*/  R2UR UR4, R24 ;  /* 0x00000000180472ca */ /* 0x000fea00000e0000 */
[----:B------:R1:W-:Y:S08]  /*21b0*/  UTMALDG.2D [UR8], [UR16], desc[UR14] ;  /* 0x00000e08100075b4 */ /* 0x0003f00008009000 */
[----:B------:R1:W-:Y:S01]  /*21c0*/  UTMALDG.2D [UR4], [UR12], desc[UR14] ;  /* 0x00000e040c0075b4 */ /* 0x0003e20008009000 */
[----:B------:R1:W-:Y:S01]  /*21d0*/  SYNCS.ARRIVE.TRANS64 RZ, [R8+URZ+0x31810], R27 ;  /* 0x0318101b08ff79a7 */ /* 0x0003e200080000ff */
[----:B------:R-:W2:Y:S02]  /*21e0*/  SYNCS.PHASECHK.TRANS64.TRYWAIT P0, [R8+URZ+0x31838], R11 ;  /* 0x0318380b080075a7 */ /* 0x000ea400080011ff */
[----:B-12---:R-:W-:Y:S05]  /*21f0*/  @!P0 BRA `(.L_x_28) ;  /* 0x0000003000d88947 */ /* 0x006fea0003800000 */
.L_x_81:
        /* <DEDUP_REMOVED lines=8> */
[----:B------:R-:W-:Y:S02]  /*2280*/  R2UR UR8, R5 ;  /* 0x00000000050872ca */ /* 0x000fe400000e0000 */
[----:B------:R-:W-:Y:S02]  /*2290*/  R2UR UR12, R38 ;  /* 0x00000000260c72ca */ /* 0x000fe400000e0000 */
[----:B------:R-:W-:Y:S01]  /*22a0*/  R2UR UR13, R39 ;  /* 0x00000000270d72ca */ /* 0x000fe200000e0000 */
[----:B------:R-:W-:Y:S01]  /*22b0*/  UMOV UR5, UR9 ;  /* 0x0000000900057c82 */ /* 0x000fe20008000000 */
[----:B------:R-:W-:Y:S02]  /*22c0*/  R2UR UR7, R32 ;  /* 0x00000000200772ca */ /* 0x000fe400000e0000 */
[----:B------:R-:W-:Y:S05]  /*22d0*/  R2UR UR4, R3 ;  /* 0x00000000030472ca */ /* 0x000fea00000e0000 */
[----:B------:R2:W-:Y:S08]  /*22e0*/  UTMALDG.2D [UR8], [UR16], desc[UR14] ;  /* 0x00000e08100075b4 */ /* 0x0005f00008009000 */
[----:B------:R2:W-:Y:S01]  /*22f0*/  UTMALDG.2D [UR4], [UR12], desc[UR14] ;  /* 0x00000e040c0075b4 */ /* 0x0005e20008009000 */
[----:B------:R2:W-:Y:S01]  /*2300*/  SYNCS.ARRIVE.TRANS64 RZ, [R8+URZ+0x31818], R27 ;  /* 0x0318181b08ff79a7 */ /* 0x0005e200080000ff */
[----:B------:R-:W3:Y:S02]  /*2310*/  SYNCS.PHASECHK.TRANS64.TRYWAIT P0, [R8+URZ+0x31820], RZ ;  /* 0x031820ff080075a7 */ /* 0x000ee400080011ff */
[----:B--23--:R-:W-:Y:S05]  /*2320*/  @!P0 BRA `(.L_x_29) ;  /* 0x0000003000a88947 */ /* 0x00cfea0003800000 */
.L_x_82:
        /* <DEDUP_REMOVED lines=11> */
[----:B------:R-:W-:Y:S01]  /*23e0*/  R2UR UR27, R39 ;  /* 0x00000000271b72ca */ /* 0x000fe200000e0000 */
[----:B------:R-:W-:Y:S01]  /*23f0*/  UMOV UR5, UR9 ;  /* 0x0000000900057c82 */ /* 0x000fe20008000000 */
[----:B------:R-:W-:Y:S01]  /*2400*/  R2UR UR4, R14 ;  /* 0x000000000e0472ca */ /* 0x000fe200000e0000 */
[----:B------:R-:W-:Y:S01]  /*2410*/  UMOV UR17, UR9 ;  /* 0x0000000900117c82 */ /* 0x000fe20008000000 */
[----:B------:R-:W-:Y:S01]  /*2420*/  R2UR UR7, R32 ;  /* 0x00000000200772ca */ /* 0x000fe200000e0000 */
[----:B------:R-:W-:Y:S01]  /*2430*/  UMOV UR13, UR9 ;  /* 0x00000009000d7c82 */ /* 0x000fe20008000000 */
[----:B------:R-:W-:Y:S02]  /*2440*/  R2UR UR15, R21 ;  /* 0x00000000150f72ca */ /* 0x000fe400000e0000 */
[----:B------:R-:W-:Y:S01]  /*2450*/  R2UR UR22, R36 ;  /* 0x00000000241672ca */ /* 0x000fe200000e0000 */
[----:B------:R3:W-:Y:S01]  /*2460*/  UTMALDG.2D [UR8], [UR28], desc[UR24] ;  /* 0x000018081c0075b4 */ /* 0x0007e20008009000 */
[----:B------:R-:W-:Y:S01]  /*2470*/  R2UR UR23, R37 ;  /* 0x00000000251772ca */ /* 0x000fe200000e0000 */
[----:B------:R-:W-:Y:S01]  /*2480*/  UMOV UR18, UR11 ;  /* 0x0000000b00127c82 */ /* 0x000fe20008000000 */
[----:B------:R-:W-:Y:S02]  /*2490*/  R2UR UR16, R19 ;  /* 0x00000000131072ca */ /* 0x000fe400000e0000 */
[----:B------:R-:W-:Y:S02]  /*24a0*/  R2UR UR20, R34 ;  /* 0x00000000221472ca */ /* 0x000fe400000e0000 */
[----:B------:R-:W-:Y:S01]  /*24b0*/  R2UR UR21, R35 ;  /* 0x00000000231572ca */ /* 0x000fe200000e0000 */
[----:B------:R3:W-:Y:S01]  /*24c0*/  UTMALDG.2D [UR4], [UR26], desc[UR24] ;  /* 0x000018041a0075b4 */ /* 0x0007e20008009000 */
[----:B------:R-:W-:Y:S01]  /*24d0*/  R2UR UR12, R18 ;  /* 0x00000000120c72ca */ /* 0x000fe200000e0000 */
[----:B------:R-:W-:Y:S01]  /*24e0*/  ULEA UR15, UR15, 0x1, 0x2 ;  /* 0x000000010f0f7891 */ /* 0x000fe2000f8e10ff */
[----:B------:R-:W-:Y:S05]  /*24f0*/  R2UR UR14, R0 ;  /* 0x00000000000e72ca */ /* 0x000fea00000e0000 */
[----:B------:R3:W-:Y:S08]  /*2500*/  UTMALDG.2D [UR16], [UR22], desc[UR24] ;  /* 0x00001810160075b4 */ /* 0x0007f00008009000 */
[----:B------:R3:W-:Y:S01]  /*2510*/  UTMALDG.2D [UR12], [UR20], desc[UR24] ;  /* 0x0000180c140075b4 */ /* 0x0007e20008009000 */
[----:B------:R3:W-:Y:S01]  /*2520*/  SYNCS.ARRIVE.TRANS64 RZ, [R8+URZ+0x31800], R31 ;  /* 0x0318001f08ff79a7 */ /* 0x0007e200080000ff */
[----:B------:R-:W4:Y:S02]  /*2530*/  SYNCS.PHASECHK.TRANS64.TRYWAIT P0, [R8+URZ+0x31828], RZ ;  /* 0x031828ff080075a7 */ /* 0x000f2400080011ff */
[----:B---34-:R-:W-:Y:S05]  /*2540*/  @!P0 BRA `(.L_x_30) ;  /* 0x0000003000348947 */ /* 0x018fea0003800000 */
.L_x_83:
        /* <DEDUP_REMOVED lines=17> */
[----:B------:R-:W5:Y:S02]  /*2660*/  SYNCS.PHASECHK.TRANS64.TRYWAIT P0, [R8+URZ+0x31830], RZ ;  /* 0x031830ff080075a7 */ /* 0x000f6400080011ff */
[----:B----45:R-:W-:Y:S05]  /*2670*/  @!P0 BRA `(.L_x_31) ;  /* 0x0000002c00fc8947 */ /* 0x030fea0003800000 */
.L_x_84:
        /* <DEDUP_REMOVED lines=18> */
[----:B-1---5:R-:W-:Y:S05]  /*27a0*/  @!P0 BRA `(.L_x_32) ;  /* 0x0000002c00c48947 */ /* 0x022fea0003800000 */
.L_x_85:
        /* <DEDUP_REMOVED lines=17> */
[----:B------:R-:W5:Y:S02]  /*28c0*/  SYNCS.PHASECHK.TRANS64.TRYWAIT P0, [R8+URZ+0x31820], R11 ;  /* 0x0318200b080075a7 */ /* 0x000f6400080011ff */
[----:B-1---5:R-:W-:Y:S05]  /*28d0*/  @!P0 BRA `(.L_x_33) ;  /* 0x0000002c008c8947 */ /* 0x022fea0003800000 */
.L_x_86:
        /* <DEDUP_REMOVED lines=32> */
[----:B------:R-:W5:Y:S02]  /*2ae0*/  SYNCS.PHASECHK.TRANS64.TRYWAIT P0, [R8+URZ+0x31828], R11 ;  /* 0x0318280b080075a7 */ /* 0x000f6400080011ff */
[----:B-1---5:R-:W-:Y:S05]  /*2af0*/  @!P0 BRA `(.L_x_34) ;  /* 0x0000002c00208947 */ /* 0x022fea0003800000 */
.L_x_87:
        /* <DEDUP_REMOVED lines=19> */
.L_x_88:
        /* <DEDUP_REMOVED lines=19> */
.L_x_89:
        /* <DEDUP_REMOVED lines=19> */
.L_x_90:
        /* <DEDUP_REMOVED lines=32> */
[----:B------:R-:W5:Y:S02]  /*3090*/  SYNCS.PHASECHK.TRANS64.TRYWAIT P0, [R8+URZ+0x31828], RZ ;  /* 0x031828ff080075a7 */ /* 0x000f6400080011ff */
[----:B-1---5:R-:W-:Y:S05]  /*30a0*/  @!P0 BRA `(.L_x_38) ;  /* 0x00000028001c8947 */ /* 0x022fea0003800000 */
.L_x_91:
        /* <DEDUP_REMOVED lines=19> */
.L_x_92:
        /* <DEDUP_REMOVED lines=19> */
.L_x_93:
        /* <DEDUP_REMOVED lines=10> */
[----:B------:R-:W-:Y:S02]  /*33b0*/  R2UR UR12, R38 ;  /* 0x00000000260c72ca */ /* 0x000fe400000e0000 */
[----:B------:R-:W-:Y:S02]  /*33c0*/  R2UR UR13, R39 ;  /* 0x00000000270d72ca */ /* 0x000fe400000e0000 */
[----:B------:R-:W-:Y:S02]  /*33d0*/  R2UR UR4, R3 ;  /* 0x00000000030472ca */ /* 0x000fe400000e0000 */
[----:B------:R-:W-:Y:S01]  /*33e0*/  R2UR UR7, R32 ;  /* 0x00000000200772ca */ /* 0x000fe200000e0000 */
[----:B------:R-:W-:Y:S01]  /*33f0*/  UMOV UR5, UR9 ;  /* 0x0000000900057c82 */ /* 0x000fe20008000000 */
[----:B------:R-:W-:Y:S03]  /*3400*/  ISETP.NE.AND P0, PT, R10, 0x1, PT ;  /* 0x000000010a00780c */ /* 0x000fe60003f05270 */
[----:B------:R1:W-:Y:S08]  /*3410*/  UTMALDG.2D [UR8], [UR16], desc[UR14] ;  /* 0x00000e08100075b4 */ /* 0x0003f00008009000 */
[----:B------:R1:W-:Y:S01]  /*3420*/  UTMALDG.2D [UR4], [UR12], desc[UR14] ;  /* 0x00000e040c0075b4 */ /* 0x0003e20008009000 */
[----:B------:R1:W-:Y:S02]  /*3430*/  SYNCS.ARRIVE.TRANS64 RZ, [R8+URZ+0x31818], R27 ;  /* 0x0318181b08ff79a7 */ /* 0x0003e400080000ff */
[----:B-1----:R-:W-:Y:S05]  /*3440*/  @!P0 EXIT ;  /* 0x000000000000894d */ /* 0x002fea0003800000 */
[----:B------:R-:W-:Y:S02]  /*3450*/  IADD3 R12, PT, PT, R12, 0x93, RZ ;  /* 0x000000930c0c7810 */ /* 0x000fe40007ffe0ff */
[----:B------:R-:W-:Y:S01]  /*3460*/  IADD3 R13, PT, PT, R13, 0x93, RZ ;  /* 0x000000930d0d7810 */ /* 0x000fe20007ffe0ff */
[----:B------:R-:W-:Y:S06]  /*3470*/  BRA `(.L_x_41) ;  /* 0xffffffe400687947 */ /* 0x000fec000383ffff */
.L_x_13:
[----:B------:R-:W-:-:S04]  /*3480*/  LOP3.LUT R3, R21, 0xfffffffc, RZ, 0xc0, !PT ;  /* 0xfffffffc15037812 */ /* 0x000fc800078ec0ff */
[----:B------:R-:W-:-:S13]  /*3490*/  ISETP.NE.AND P0, PT, R3, 0x4, PT ;  /* 0x000000040300780c */ /* 0x000fda0003f05270 */
[----:B-1----:R-:W-:Y:S05]  /*34a0*/  @P0 EXIT ;  /* 0x000000000000094d */ /* 0x002fea0003800000 */
[----:B------:R-:W1:Y:S01]  /*34b0*/  S2R R3, SR_CgaCtaId ;  /* 0x0000000000037919 */ /* 0x000e620000008800 */
[----:B------:R-:W-:-:S04]  /*34c0*/  MOV R6, 0x400 ;  /* 0x0000040000067802 */ /* 0x000fc80000000f00 */
[----:B-1----:R-:W-:-:S05]  /*34d0*/  LEA R3, R3, R6, 0x18 ;  /* 0x0000000603037211 */ /* 0x002fca00078ec0ff */
[----:B------:R-:W1:Y:S02]  /*34e0*/  LDS R5, [R3+0x31880] ;  /* 0x0318800003057984 */ /* 0x000e640000000800 */
[----:B-1----:R-:W-:-:S13]  /*34f0*/  ISETP.NE.AND P0, PT, R5, RZ, PT ;  /* 0x000000ff0500720c */ /* 0x002fda0003f05270 */
[----:B------:R-:W-:Y:S05]  /*3500*/  @!P0 BRA `(.L_x_42) ;  /* 0x0000000000048947 */ /* 0x000fea0003800000 */
[----:B------:R-:W-:Y:S05]  /*3510*/  BPT.TRAP 0x1 ;  /* 0x000000040000795c */ /* 0x000fea0000300000 */
.L_x_42:
[----:B------:R-:W1:Y:S01]  /*3520*/  S2UR UR4, SR_CTAID.X ;  /* 0x00000000000479c3 */ /* 0x000e620000002500 */
[----:B------:R-:W-:Y:S02]  /*3530*/  IADD3 R21, PT, PT, R21, -0x4, RZ ;  /* 0xfffffffc15157810 */ /* 0x000fe40007ffe0ff */
[----:B-1----:R-:W-:-:S13]  /*3540*/  ISETP.LE.U32.AND P0, PT, R0, UR4, PT ;  /* 0x0000000400007c0c */ /* 0x002fda000bf03070 */
[----:B------:R-:W-:Y:S05]  /*3550*/  @P0 BRA `(.L_x_43) ;  /* 0x0000001800b80947 */ /* 0x000fea0003800000 */
[----:B------:R-:W-:Y:S01]  /*3560*/  IMAD.U32 R32, RZ, RZ, UR4 ;  /* 0x00000004ff207e24 */ /* 0x000fe2000f8e00ff */
[----:B------:R-:W-:Y:S01]  /*3570*/  MOV R22, 0xffffffff ;  /* 0xffffffff00167802 */ /* 0x000fe20000000f00 */
[----:B------:R-:W-:Y:S02]  /*3580*/  IMAD.SHL.U32 R4, R4, 0x4, RZ ;  /* 0x0000000404047824 */ /* 0x000fe400078e00ff */
[----:B------:R-:W-:Y:S01]  /*3590*/  IMAD.SHL.U32 R31, R21, 0x800, RZ ;  /* 0x00000800151f7824 */ /* 0x000fe200078e00ff */
[----:B------:R-:W-:Y:S01]  /*35a0*/  LOP3.LUT R23, RZ, R32, RZ, 0x33, !PT ;  /* 0x00000020ff177212 */ /* 0x000fe200078e33ff */
[C---:B------:R-:W-:Y:S01]  /*35b0*/  VIADD R28, R4.reuse, 0x1 ;  /* 0x00000001041c7836 */ /* 0x040fe20000000000 */
[----:B------:R-:W-:Y:S01]  /*35c0*/  SHF.R.U32.HI R30, RZ, 0x3, R4 ;  /* 0x00000003ff1e7819 */ /* 0x000fe20000011604 */
[----:B------:R-:W-:Y:S01]  /*35d0*/  IMAD.MOV.U32 R24, RZ, RZ, RZ ;  /* 0x000000ffff187224 */ /* 0x000fe200078e00ff */
[----:B------:R-:W-:Y:S01]  /*35e0*/  IADD3 R26, PT, PT, R4, 0x3, RZ ;  /* 0x00000003041a7810 */ /* 0x000fe20007ffe0ff */
[----:B------:R-:W-:Y:S01]  /*35f0*/  IMAD.IADD R23, R0, 0x1, R23 ;  /* 0x0000000100177824 */ /* 0x000fe200078e0217 */
[----:B------:R-:W-:Y:S01]  /*3600*/  LOP3.LUT R5, R30, 0x3, RZ, 0xc0, !PT ;  /* 0x000000031e057812 */ /* 0x000fe200078ec0ff */
[----:B------:R-:W-:Y:S01]  /*3610*/  VIADD R0, R4, 0x2 ;  /* 0x0000000204007836 */ /* 0x000fe20000000000 */
[----:B------:R-:W-:Y:S01]  /*3620*/  PRMT R25, R32, 0x7610, R25 ;  /* 0x0000761020197816 */ /* 0x000fe20000000019 */
[----:B------:R-:W-:Y:S01]  /*3630*/  IMAD.HI.U32 R23, R23, -0x2116a3b3, RZ ;  /* 0xdee95c4d17177827 */ /* 0x000fe200078e00ff */
[----:B------:R-:W-:-:S02]  /*3640*/  LOP3.LUT R28, R5, 0x5, R28, 0x78, !PT ;  /* 0x00000005051c7812 */ /* 0x000fc400078e781c */
[C---:B------:R-:W-:Y:S02]  /*3650*/  LOP3.LUT R27, R5.reuse, 0x6, R0, 0x78, !PT ;  /* 0x00000006051b7812 */ /* 0x040fe400078e7800 */
[----:B------:R-:W-:Y:S02]  /*3660*/  SHF.R.U32.HI R23, RZ, 0x7, R23 ;  /* 0x00000007ff177819 */ /* 0x000fe40000011617 */
[C---:B------:R-:W-:Y:S02]  /*3670*/  LOP3.LUT R29, R5.reuse, 0x4, R4, 0xf8, !PT ;  /* 0x00000004051d7812 */ /* 0x040fe400078ef804 */
[----:B------:R-:W-:Y:S01]  /*3680*/  LOP3.LUT R26, R5, 0x7, R26, 0x78, !PT ;  /* 0x00000007051a7812 */ /* 0x000fe200078e781a */
[----:B------:R-:W-:-:S07]  /*3690*/  IMAD.MOV R23, RZ, RZ, -R23 ;  /* 0x000000ffff177224 */ /* 0x000fce00078e0a17 */
.L_x_66:
[----:B------:R-:W-:Y:S01]  /*36a0*/  VIADD R22, R22, 0x1 ;  /* 0x0000000116167836 */ /* 0x000fe20000000000 */
[----:B------:R-:W-:Y:S05]  /*36b0*/  YIELD ;  /* 0x0000000000007946 */ /* 0x000fea0003800000 */
[----:B--2---:R-:W-:Y:S01]  /*36c0*/  IMAD.SHL.U32 R20, R22, 0x8, RZ ;  /* 0x0000000816147824 */ /* 0x004fe200078e00ff */
[----:B------:R-:W-:Y:S01]  /*36d0*/  SHF.R.U32.HI R5, RZ, 0x1, R22 ;  /* 0x00000001ff057819 */ /* 0x000fe20000011616 */
[----:B------:R-:W-:Y:S01]  /*36e0*/  VIADD R23, R23, 0x1 ;  /* 0x0000000117177836 */ /* 0x000fe20000000000 */
[----:B------:R-:W-:Y:S02]  /*36f0*/  SHF.R.U32.HI R35, RZ, 0x5, R32 ;  /* 0x00000005ff237819 */ /* 0x000fe40000011620 */
[----:B------:R-:W-:-:S02]  /*3700*/  LOP3.LUT R20, R20, 0x8, RZ, 0xc0, !PT ;  /* 0x0000000814147812 */ /* 0x000fc400078ec0ff */
[----:B------:R-:W-:Y:S02]  /*3710*/  LOP3.LUT R5, R5, 0x1, RZ, 0xc0, !PT ;  /* 0x0000000105057812 */ /* 0x000fe400078ec0ff */
[----:B------:R-:W-:Y:S01]  /*3720*/  ISETP.NE.AND P1, PT, R21, RZ, PT ;  /* 0x000000ff1500720c */ /* 0x000fe20003f25270 */
[----:B------:R-:W-:Y:S01]  /*3730*/  IMAD.IADD R20, R3, 0x1, R20 ;  /* 0x0000000103147824 */ /* 0x000fe200078e0214 */
[----:B------:R-:W-:Y:S01]  /*3740*/  ISETP.NE.AND P0, PT, R23, 0x1, PT ;  /* 0x000000011700780c */ /* 0x000fe20003f05270 */
[----:B------:R-:W-:Y:S01]  /*3750*/  IMAD.U32 R5, R5, -0x80000000, RZ ;  /* 0x8000000005057824 */ /* 0x000fe200078e00ff */
[----:B------:R-:W-:-:S03]  /*3760*/  LOP3.LUT R35, R35, 0x7fffff0, RZ, 0xc0, !PT ;  /* 0x07fffff023237812 */ /* 0x000fc600078ec0ff */
[----:B------:R-:W1:Y:S02]  /*3770*/  SYNCS.PHASECHK.TRANS64.TRYWAIT P2, [R20+URZ+0x31860], R5 ;  /* 0x03186005140075a7 */ /* 0x000e6400080411ff */
[----:B-1----:R-:W-:Y:S06]  /*3780*/  @!P2 BRA `(.L_x_44) ;  /* 0x0000002000a0a947 */ /* 0x002fec0003800000 */
.L_x_95:
[----:B------:R-:W-:Y:S01]  /*3790*/  NOP ;  /* 0x0000000000007918 */ /* 0x000fe20000000000 */
[----:B------:R-:W-:Y:S02]  /*37a0*/  LOP3.LUT R34, R25, 0x1ff, RZ, 0xc0, !PT ;  /* 0x000001ff19227812 */ /* 0x000fe400078ec0ff */
[----:B------:R-:W-:Y:S02]  /*37b0*/  LOP3.LUT R6, R22, 0x1, RZ, 0xc0, !PT ;  /* 0x0000000116067812 */ /* 0x000fe400078ec0ff */
[----:B------:R-:W-:Y:S01]  /*37c0*/  VIADDMNMX.U32 R39, R2, -R35, 0x10, PT ;  /* 0x0000001002277446 */ /* 0x000fe20003800823 */
[----:B------:R-:W-:Y:S05]  /*37d0*/  @P1 BRA `(.L_x_45) ;  /* 0x0000000000041947 */ /* 0x000fea0003800000 */
[----:B------:R-:W-:-:S04]  /*37e0*/  DEPBAR.LE SB0, 0x1 ;  /* 0x000080400000791a */ /* 0x000fc80000000000 */
.L_x_45:
[----:B------:R-:W-:Y:S02]  /*37f0*/  MOV R4, 0x3810 ;  /* 0x0000381000047802 */ /* 0x000fe40000000f00 */
[----:B-1----:R-:W-:Y:S05]  /*3800*/  CALL.REL.NOINC `($__internal_3_$__cuda_sm20_div_u16) ;  /* 0x0000002000bc7944 */ /* 0x002fea0003c00000 */
[----:B------:R-:W-:Y:S05]  /*3810*/  WARPSYNC.ALL ;  /* 0x0000000000007948 */ /* 0x000fea0003800000 */
[----:B------:R-:W-:Y:S01]  /*3820*/  NOP ;  /* 0x0000000000007918 */ /* 0x000fe20000000000 */
[----:B------:R-:W-:Y:S02]  /*3830*/  ISETP.NE.AND P1, PT, R21, RZ, PT ;  /* 0x000000ff1500720c */ /* 0x000fe40003f25270 */
[----:B------:R-:W-:Y:S01]  /*3840*/  R2UR UR7, R6 ;  /* 0x00000000060772ca */ /* 0x000fe200000e0000 */
[----:B------:R-:W-:Y:S01]  /*3850*/  BAR.SYNC.DEFER_BLOCKING 0x8, 0x80 ;  /* 0x0202000000007b1d */ /* 0x000fe20000010000 */
[----:B------:R-:W-:Y:S01]  /*3860*/  IMAD R33, R24, 0x2000, R31 ;  /* 0x0000200018217824 */ /* 0x000fe200078e021f */
[----:B------:R-:W-:-:S02]  /*3870*/  PRMT R40, R0, 0x9910, RZ ;  /* 0x0000991000287816 */ /* 0x000fc400000000ff */
[----:B------:R-:W-:Y:S01]  /*3880*/  LOP3.LUT R0, R0, 0xffff, RZ, 0xc0, !PT ;  /* 0x0000ffff00007812 */ /* 0x000fe200078ec0ff */
[----:B------:R-:W-:-:S04]  /*3890*/  IMAD R33, R30, 0x80, R33 ;  /* 0x000000801e217824 */ /* 0x000fc800078e0221 */
[--C-:B------:R-:W-:Y:S02]  /*38a0*/  IMAD R36, R29, 0x10, R33.reuse ;  /* 0x000000101d247824 */ /* 0x100fe400078e0221 */
[----:B------:R-:W-:Y:S01]  /*38b0*/  IMAD R42, R28, 0x10, R33 ;  /* 0x000000101c2a7824 */ /* 0x000fe200078e0221 */
[----:B------:R-:W-:Y:S01]  /*38c0*/  UIMAD UR7, UR7, 0xe0, URZ ;  /* 0x000000e0070778a4 */ /* 0x000fe2000f8e02ff */
[----:B------:R-:W-:Y:S02]  /*38d0*/  IMAD R0, R0, 0xe0, RZ ;  /* 0x000000e000007824 */ /* 0x000fe400078e02ff */
[----:B------:R-:W-:-:S06]  /*38e0*/  IMAD.IADD R42, R3, 0x1, R42 ;  /* 0x00000001032a7824 */ /* 0x000fcc00078e022a */
[----:B------:R-:W1:Y:S01]  /*38f0*/  LDTM.x8 R12, tmem[UR7] ;  /* 0x00000007000c79ee */ /* 0x000e6200081c0000 */
[----:B------:R-:W-:Y:S01]  /*3900*/  NOP ;  /* 0x0000000000007918 */ /* 0x000fe20000000000 */
[----:B-1----:R-:W1:Y:S01]  /*3910*/  LDTM.x8 R4, tmem[UR7+0x8] ;  /* 0x00000807000479ee */ /* 0x002e6200081c0000 */
[----:B------:R-:W-:Y:S02]  /*3920*/  F2FP.BF16.F32.PACK_AB R12, R13, R12 ;  /* 0x0000000c0d0c723e */ /* 0x000fe400000010ff */
[----:B------:R-:W-:Y:S02]  /*3930*/  F2FP.BF16.F32.PACK_AB R13, R15, R14 ;  /* 0x0000000e0f0d723e */ /* 0x000fe400000010ff */
[----:B------:R-:W-:Y:S01]  /*3940*/  F2FP.BF16.F32.PACK_AB R14, R17, R16 ;  /* 0x00000010110e723e */ /* 0x000fe200000010ff */
[----:B------:R-:W-:Y:S01]  /*3950*/  IMAD.IADD R16, R3, 0x1, R36 ;  /* 0x0000000103107824 */ /* 0x000fe200078e0224 */
[----:B------:R-:W-:Y:S02]  /*3960*/  F2FP.BF16.F32.PACK_AB R15, R19, R18 ;  /* 0x00000012130f723e */ /* 0x000fe400000010ff */
[----:B-1----:R-:W-:-:S02]  /*3970*/  F2FP.BF16.F32.PACK_AB R36, R5, R4 ;  /* 0x000000040524723e */ /* 0x002fc400000010ff */
[----:B------:R-:W-:Y:S01]  /*3980*/  PRMT R5, R39, 0x9910, RZ ;  /* 0x0000991027057816 */ /* 0x000fe200000000ff */
[----:B------:R1:W-:Y:S01]  /*3990*/  STS.128 [R16], R12 ;  /* 0x0000000c10007388 */ /* 0x0003e20000000c00 */
[----:B------:R-:W-:Y:S01]  /*39a0*/  NOP ;  /* 0x0000000000007918 */ /* 0x000fe20000000000 */
[----:B------:R-:W-:Y:S02]  /*39b0*/  F2FP.BF16.F32.PACK_AB R37, R7, R6 ;  /* 0x000000060725723e */ /* 0x000fe400000010ff */
[----:B------:R-:W-:Y:S01]  /*39c0*/  F2FP.BF16.F32.PACK_AB R38, R9, R8 ;  /* 0x000000080926723e */ /* 0x000fe200000010ff */
[----:B------:R-:W-:Y:S01]  /*39d0*/  IMAD R40, R40, R5, RZ ;  /* 0x0000000528287224 */ /* 0x000fe200078e02ff */
[----:B------:R-:W-:-:S03]  /*39e0*/  F2FP.BF16.F32.PACK_AB R39, R11, R10 ;  /* 0x0000000a0b27723e */ /* 0x000fc600000010ff */
[----:B------:R-:W-:Y:S02]  /*39f0*/  IMAD.MOV R40, RZ, RZ, -R40 ;  /* 0x000000ffff287224 */ /* 0x000fe400078e0a28 */
[----:B------:R2:W-:Y:S03]  /*3a00*/  STS.128 [R42], R36 ;  /* 0x000000242a007388 */ /* 0x0005e60000000c00 */
[----:B------:R-:W-:-:S05]  /*3a10*/  PRMT R41, R40, 0x7710, RZ ;  /* 0x0000771028297816 */ /* 0x000fca00000000ff */
[----:B------:R-:W-:-:S05]  /*3a20*/  IMAD.IADD R34, R34, 0x1, R41 ;  /* 0x0000000122227824 */ /* 0x000fca00078e0229 */
[----:B------:R-:W-:-:S05]  /*3a30*/  LOP3.LUT R34, R34, 0xffff, RZ, 0xc0, !PT ;  /* 0x0000ffff22227812 */ /* 0x000fca00078ec0ff */
[----:B------:R-:W-:Y:S01]  /*3a40*/  IMAD.IADD R35, R35, 0x1, R34 ;  /* 0x0000000123237824 */ /* 0x000fe200078e0222 */
[----:B-1----:R-:W1:Y:S01]  /*3a50*/  LDTM.x8 R12, tmem[UR7+0x10] ;  /* 0x00001007000c79ee */ /* 0x002e6200081c0000 */
[----:B------:R-:W-:Y:S01]  /*3a60*/  NOP ;  /* 0x0000000000007918 */ /* 0x000fe20000000000 */
[----:B-1----:R-:W1:Y:S01]  /*3a70*/  LDTM.x8 R4, tmem[UR7+0x18] ;  /* 0x00001807000479ee */ /* 0x002e6200081c0000 */
[----:B------:R-:W-:Y:S02]  /*3a80*/  F2FP.BF16.F32.PACK_AB R12, R13, R12 ;  /* 0x0000000c0d0c723e */ /* 0x000fe400000010ff */
[----:B------:R-:W-:Y:S02]  /*3a90*/  F2FP.BF16.F32.PACK_AB R13, R15, R14 ;  /* 0x0000000e0f0d723e */ /* 0x000fe400000010ff */
[----:B------:R-:W-:Y:S01]  /*3aa0*/  F2FP.BF16.F32.PACK_AB R14, R17, R16 ;  /* 0x00000010110e723e */ /* 0x000fe200000010ff */
[--C-:B------:R-:W-:Y:S01]  /*3ab0*/  IMAD R16, R27, 0x10, R33.reuse ;  /* 0x000000101b107824 */ /* 0x100fe200078e0221 */
[----:B------:R-:W-:Y:S01]  /*3ac0*/  F2FP.BF16.F32.PACK_AB R15, R19, R18 ;  /* 0x00000012130f723e */ /* 0x000fe200000010ff */
[----:B------:R-:W-:Y:S01]  /*3ad0*/  IMAD R18, R26, 0x10, R33 ;  /* 0x000000101a127824 */ /* 0x000fe200078e0221 */
[----:B-1----:R-:W-:Y:S01]  /*3ae0*/  F2FP.BF16.F32.PACK_AB R4, R5, R4 ;  /* 0x000000040504723e */ /* 0x002fe200000010ff */
[----:B------:R-:W-:Y:S01]  /*3af0*/  IMAD.IADD R16, R3, 0x1, R16 ;  /* 0x0000000103107824 */ /* 0x000fe200078e0210 */
[----:B------:R-:W-:Y:S01]  /*3b00*/  F2FP.BF16.F32.PACK_AB R5, R7, R6 ;  /* 0x000000060705723e */ /* 0x000fe200000010ff */
[----:B------:R-:W-:Y:S01]  /*3b10*/  IMAD.IADD R18, R3, 0x1, R18 ;  /* 0x0000000103127824 */ /* 0x000fe200078e0212 */
[----:B------:R-:W-:Y:S01]  /*3b20*/  F2FP.BF16.F32.PACK_AB R6, R9, R8 ;  /* 0x000000080906723e */ /* 0x000fe200000010ff */
[----:B------:R-:W-:Y:S01]  /*3b30*/  IMAD.SHL.U32 R33, R35, 0x80, RZ ;  /* 0x0000008023217824 */ /* 0x000fe200078e00ff */
[----:B------:R-:W-:Y:S01]  /*3b40*/  F2FP.BF16.F32.PACK_AB R7, R11, R10 ;  /* 0x0000000a0b07723e */ /* 0x000fe200000010ff */
[----:B------:R2:W-:Y:S01]  /*3b50*/  STS.128 [R16], R12 ;  /* 0x0000000c10007388 */ /* 0x0005e20000000c00 */
[----:B------:R-:W-:-:S03]  /*3b60*/  NOP ;  /* 0x0000000000007918 */ /* 0x000fc60000000000 */
[----:B------:R2:W-:Y:S01]  /*3b70*/  STS.128 [R18], R4 ;  /* 0x0000000412007388 */ /* 0x0005e20000000c00 */
[----:B------:R1:W-:Y:S06]  /*3b80*/  MEMBAR.ALL.CTA ;  /* 0x0000000000007992 */ /* 0x0003ec0000008000 */
[----:B-1----:R-:W1:Y:S02]  /*3b90*/  FENCE.VIEW.ASYNC.S ;  /* 0x00000000000073c6 */ /* 0x002e640000000000 */
[----:B-1----:R-:W-:Y:S06]  /*3ba0*/  BAR.SYNC.DEFER_BLOCKING 0x8, 0x80 ;  /* 0x0202000000007b1d */ /* 0x002fec0000010000 */
[----:B------:R-:W-:Y:S05]  /*3bb0*/  @P1 BRA `(.L_x_46) ;  /* 0x0000000000381947 */ /* 0x000fea0003800000 */
[----:B------:R-:W-:Y:S01]  /*3bc0*/  ELECT P2, URZ, PT ;  /* 0x0000000000ff782f */ /* 0x000fe20003840000 */
[----:B------:R-:W-:-:S12]  /*3bd0*/  BSSY.RECONVERGENT B0, `(.L_x_46) ;  /* 0x000000c000007945 */ /* 0x000fd80003800200 */
[----:B------:R-:W-:Y:S05]  /*3be0*/  @!P2 BRA `(.L_x_47) ;  /* 0x000000000028a947 */ /* 0x000fea0003800000 */
[----:B------:R-:W1:Y:S01]  /*3bf0*/  LDCU.64 UR8, c[0x0][0x348] ;  /* 0x00006900ff0877ac */ /* 0x000e620008000a00 */
[----:B------:R-:W-:Y:S02]  /*3c00*/  R2UR UR10, R24 ;  /* 0x00000000180a72ca */ /* 0x000fe400000e0000 */
[----:B------:R-:W-:Y:S02]  /*3c10*/  R2UR UR4, R3 ;  /* 0x00000000030472ca */ /* 0x000fe400000e0000 */
[----:B------:R-:W-:Y:S02]  /*3c20*/  R2UR UR5, R0 ;  /* 0x00000000000572ca */ /* 0x000fe400000e0000 */
[----:B------:R-:W-:-:S09]  /*3c30*/  R2UR UR6, R33 ;  /* 0x00000000210672ca */ /* 0x000fd200000e0000 */
[----:B------:R-:W-:Y:S02]  /*3c40*/  ULEA UR4, UR10, UR4, 0xd ;  /* 0x000000040a047291 */ /* 0x000fe4000f8e68ff */
[----:B-1----:R-:W-:-:S04]  /*3c50*/  UIADD3 UR8, UP0, UPT, UR8, 0x240, URZ ;  /* 0x0000024008087890 */ /* 0x002fc8000ff1e0ff */
[----:B------:R-:W-:-:S09]  /*3c60*/  UIADD3.X UR9, UPT, UPT, URZ, UR9, URZ, UP0, !UPT ;  /* 0x00000009ff097290 */ /* 0x000fd200087fe4ff */
[----:B------:R1:W-:Y:S02]  /*3c70*/  UTMASTG.2D [UR4], [UR8] ;  /* 0x00000004080073b5 */ /* 0x0003e40008008000 */
[----:B-1----:R0:W-:Y:S02]  /*3c80*/  UTMACMDFLUSH ;  /* 0x00000000000079b7 */ /* 0x0021e40000000000 */
.L_x_47:
[----:B------:R-:W-:Y:S05]  /*3c90*/  BSYNC.RECONVERGENT B0 ;  /* 0x0000000000007941 */ /* 0x000fea0003800200 */
.L_x_46:
[----:B------:R-:W-:Y:S05]  /*3ca0*/  @P1 BRA `(.L_x_48) ;  /* 0x0000000000041947 */ /* 0x000fea0003800000 */
[----:B------:R-:W-:-:S04]  /*3cb0*/  DEPBAR.LE SB0, 0x1 ;  /* 0x000080400000791a */ /* 0x000fc80000000000 */
.L_x_48:
[----:B------:R-:W-:Y:S01]  /*3cc0*/  BAR.SYNC.DEFER_BLOCKING 0x8, 0x80 ;  /* 0x0202000000007b1d */ /* 0x000fe20000010000 */
[----:B------:R-:W-:-:S04]  /*3cd0*/  LOP3.LUT R48, R24, 0x1, RZ, 0xc0, !PT ;  /* 0x0000000118307812 */ /* 0x000fc800078ec0ff */
[----:B------:R-:W-:Y:S01]  /*3ce0*/  LOP3.LUT R24, R48, 0x1, RZ, 0x3c, !PT ;  /* 0x0000000130187812 */ /* 0x000fe200078e3cff */
[----:B--2---:R-:W1:Y:S04]  /*3cf0*/  LDTM.x8 R12, tmem[UR7+0x20] ;  /* 0x00002007000c79ee */ /* 0x004e6800081c0000 */
[C---:B------:R-:W-:Y:S02]  /*3d00*/  IMAD R35, R24.reuse, 0x2000, R31 ;  /* 0x0000200018237824 */ /* 0x040fe400078e021f */
[----:B------:R-:W-:Y:S02]  /*3d10*/  IMAD R50, R24, 0x2000, R3 ;  /* 0x0000200018327824 */ /* 0x000fe400078e0203 */
[----:B------:R-:W-:Y:S01]  /*3d20*/  IMAD R34, R30, 0x80, R35 ;  /* 0x000000801e227824 */ /* 0x000fe200078e0223 */
[----:B------:R-:W-:Y:S01]  /*3d30*/  NOP ;  /* 0x0000000000007918 */ /* 0x000fe20000000000 */
[----:B-1----:R-:W1:Y:S01]  /*3d40*/  LDTM.x8 R4, tmem[UR7+0x28] ;  /* 0x00002807000479ee */ /* 0x002e6200081c0000 */
[----:B------:R-:W-:Y:S01]  /*3d50*/  F2FP.BF16.F32.PACK_AB R44, R13, R12 ;  /* 0x0000000c0d2c723e */ /* 0x000fe200000010ff */
[----:B------:R-:W-:Y:S01]  /*3d60*/  IMAD R12, R29, 0x10, R34 ;  /* 0x000000101d0c7824 */ /* 0x000fe200078e0222 */
[----:B------:R-:W-:-:S02]  /*3d70*/  F2FP.BF16.F32.PACK_AB R45, R15, R14 ;  /* 0x0000000e0f2d723e */ /* 0x000fc400000010ff */
[----:B------:R-:W-:Y:S01]  /*3d80*/  F2FP.BF16.F32.PACK_AB R46, R17, R16 ;  /* 0x00000010112e723e */ /* 0x000fe200000010ff */
[----:B------:R-:W-:Y:S01]  /*3d90*/  IMAD.IADD R37, R3, 0x1, R12 ;  /* 0x0000000103257824 */ /* 0x000fe200078e020c */
[----:B------:R-:W-:-:S05]  /*3da0*/  F2FP.BF16.F32.PACK_AB R47, R19, R18 ;  /* 0x00000012132f723e */ /* 0x000fca00000010ff */
[----:B------:R2:W-:Y:S01]  /*3db0*/  STS.128 [R37], R44 ;  /* 0x0000002c25007388 */ /* 0x0005e20000000c00 */
[----:B------:R-:W-:Y:S01]  /*3dc0*/  NOP ;  /* 0x0000000000007918 */ /* 0x000fe20000000000 */
[----:B-1----:R-:W1:Y:S01]  /*3dd0*/  LDTM.x8 R12, tmem[UR7+0x30] ;  /* 0x00003007000c79ee */ /* 0x002e6200081c0000 */
[----:B------:R-:W-:Y:S01]  /*3de0*/  F2FP.BF16.F32.PACK_AB R40, R5, R4 ;  /* 0x000000040528723e */ /* 0x000fe200000010ff */
[----:B------:R-:W-:Y:S01]  /*3df0*/  IMAD R4, R28, 0x10, R34 ;  /* 0x000000101c047824 */ /* 0x000fe200078e0222 */
[----:B------:R-:W-:Y:S02]  /*3e00*/  F2FP.BF16.F32.PACK_AB R41, R7, R6 ;  /* 0x000000060729723e */ /* 0x000fe400000010ff */
[----:B------:R-:W-:Y:S01]  /*3e10*/  F2FP.BF16.F32.PACK_AB R42, R9, R8 ;  /* 0x00000008092a723e */ /* 0x000fe200000010ff */
[----:B------:R-:W-:Y:S01]  /*3e20*/  IMAD.IADD R35, R3, 0x1, R4 ;  /* 0x0000000103237824 */ /* 0x000fe200078e0204 */
[----:B------:R-:W-:-:S05]  /*3e30*/  F2FP.BF16.F32.PACK_AB R43, R11, R10 ;  /* 0x0000000a0b2b723e */ /* 0x000fca00000010ff */
[----:B------:R2:W-:Y:S01]  /*3e40*/  STS.128 [R35], R40 ;  /* 0x0000002823007388 */ /* 0x0005e20000000c00 */
[----:B------:R-:W-:Y:S01]  /*3e50*/  NOP ;  /* 0x0000000000007918 */ /* 0x000fe20000000000 */
[----:B-1----:R-:W1:Y:S01]  /*3e60*/  LDTM.x8 R4, tmem[UR7+0x38] ;  /* 0x00003807000479ee */ /* 0x002e6200081c0000 */
[----:B------:R-:W-:Y:S02]  /*3e70*/  F2FP.BF16.F32.PACK_AB R12, R13, R12 ;  /* 0x0000000c0d0c723e */ /* 0x000fe400000010ff */
[----:B------:R-:W-:Y:S02]  /*3e80*/  F2FP.BF16.F32.PACK_AB R13, R15, R14 ;  /* 0x0000000e0f0d723e */ /* 0x000fe400000010ff */
[----:B------:R-:W-:Y:S01]  /*3e90*/  F2FP.BF16.F32.PACK_AB R14, R17, R16 ;  /* 0x00000010110e723e */ /* 0x000fe200000010ff */
[--C-:B------:R-:W-:Y:S01]  /*3ea0*/  IMAD R16, R27, 0x10, R34.reuse ;  /* 0x000000101b107824 */ /* 0x100fe200078e0222 */
[----:B------:R-:W-:Y:S01]  /*3eb0*/  F2FP.BF16.F32.PACK_AB R15, R19, R18 ;  /* 0x00000012130f723e */ /* 0x000fe200000010ff */
[----:B------:R-:W-:-:S02]  /*3ec0*/  IMAD R34, R26, 0x10, R34 ;  /* 0x000000101a227824 */ /* 0x000fc400078e0222 */
[C---:B------:R-:W-:Y:S02]  /*3ed0*/  IMAD.IADD R39, R3.reuse, 0x1, R16 ;  /* 0x0000000103277824 */ /* 0x040fe400078e0210 */
[----:B------:R-:W-:-:S03]  /*3ee0*/  IMAD.IADD R51, R3, 0x1, R34 ;  /* 0x0000000103337824 */ /* 0x000fc600078e0222 */
[----:B------:R2:W-:Y:S01]  /*3ef0*/  STS.128 [R39], R12 ;  /* 0x0000000c27007388 */ /* 0x0005e20000000c00 */
[----:B------:R-:W-:Y:S01]  /*3f00*/  NOP ;  /* 0x0000000000007918 */ /* 0x000fe20000000000 */
[----:B-1----:R-:W-:Y:S02]  /*3f10*/  F2FP.BF16.F32.PACK_AB R4, R5, R4 ;  /* 0x000000040504723e */ /* 0x002fe400000010ff */
[----:B------:R-:W-:Y:S02]  /*3f20*/  F2FP.BF16.F32.PACK_AB R5, R7, R6 ;  /* 0x000000060705723e */ /* 0x000fe400000010ff */
[----:B------:R-:W-:Y:S02]  /*3f30*/  F2FP.BF16.F32.PACK_AB R6, R9, R8 ;  /* 0x000000080906723e */ /* 0x000fe400000010ff */
[----:B------:R-:W-:-:S05]  /*3f40*/  F2FP.BF16.F32.PACK_AB R7, R11, R10 ;  /* 0x0000000a0b07723e */ /* 0x000fca00000010ff */
        /* <DEDUP_REMOVED lines=11> */
[----:B------:R-:W-:-:S09]  /*4000*/  R2UR UR6, R33 ;  /* 0x00000000210672ca */ /* 0x000fd200000e0000 */
[----:B------:R-:W-:Y:S02]  /*4010*/  UIADD3 UR5, UPT, UPT, UR5, 0x20, URZ ;  /* 0x0000002005057890 */ /* 0x000fe4000fffe0ff */
[----:B-1----:R-:W-:-:S04]  /*4020*/  UIADD3 UR8, UP0, UPT, UR8, 0x240, URZ ;  /* 0x0000024008087890 */ /* 0x002fc8000ff1e0ff */
[----:B------:R-:W-:-:S09]  /*4030*/  UIADD3.X UR9, UPT, UPT, URZ, UR9, URZ, UP0, !UPT ;  /* 0x00000009ff097290 */ /* 0x000fd200087fe4ff */
[----:B------:R1:W-:Y:S02]  /*4040*/  UTMASTG.2D [UR4], [UR8] ;  /* 0x00000004080073b5 */ /* 0x0003e40008008000 */
[----:B-1----:R0:W-:Y:S02]  /*4050*/  UTMACMDFLUSH ;  /* 0x00000000000079b7 */ /* 0x0021e40000000000 */
.L_x_51:
[----:B------:R-:W-:Y:S05]  /*4060*/  BSYNC.RECONVERGENT B0 ;  /* 0x0000000000007941 */ /* 0x000fea0003800200 */
.L_x_50:
[----:B------:R-:W-:-:S04]  /*4070*/  DEPBAR.LE SB0, 0x1 ;  /* 0x000080400000791a */ /* 0x000fc80000000000 */
.L_x_49:
[----:B------:R-:W-:Y:S01]  /*4080*/  BAR.SYNC.DEFER_BLOCKING 0x8, 0x80 ;  /* 0x0202000000007b1d */ /* 0x000fe20000010000 */
[C---:B--2---:R-:W-:Y:S02]  /*4090*/  IMAD R41, R48.reuse, 0x2000, R31 ;  /* 0x0000200030297824 */ /* 0x044fe400078e021f */
[----:B------:R-:W-:Y:S02]  /*40a0*/  IMAD R48, R48, 0x2000, R3 ;  /* 0x0000200030307824 */ /* 0x000fe400078e0203 */
[----:B------:R-:W-:Y:S01]  /*40b0*/  IMAD R38, R30, 0x80, R41 ;  /* 0x000000801e267824 */ /* 0x000fe200078e0229 */
[----:B------:R-:W1:Y:S03]  /*40c0*/  LDTM.x8 R12, tmem[UR7+0x40] ;  /* 0x00004007000c79ee */ /* 0x000e6600081c0000 */
[--C-:B------:R-:W-:Y:S02]  /*40d0*/  IMAD R36, R29, 0x10, R38.reuse ;  /* 0x000000101d247824 */ /* 0x100fe400078e0226 */
[----:B------:R-:W-:-:S02]  /*40e0*/  IMAD R34, R28, 0x10, R38 ;  /* 0x000000101c227824 */ /* 0x000fc400078e0226 */
[C---:B------:R-:W-:Y:S02]  /*40f0*/  IMAD.IADD R36, R3.reuse, 0x1, R36 ;  /* 0x0000000103247824 */ /* 0x040fe400078e0224 */
[----:B------:R-:W-:Y:S01]  /*4100*/  IMAD.IADD R34, R3, 0x1, R34 ;  /* 0x0000000103227824 */ /* 0x000fe200078e0222 */
[----:B------:R-:W-:Y:S01]  /*4110*/  NOP ;  /* 0x0000000000007918 */ /* 0x000fe20000000000 */
[----:B-1----:R-:W1:Y:S01]  /*4120*/  LDTM.x8 R4, tmem[UR7+0x48] ;  /* 0x00004807000479ee */ /* 0x002e6200081c0000 */
[----:B------:R-:W-:Y:S02]  /*4130*/  F2FP.BF16.F32.PACK_AB R44, R13, R12 ;  /* 0x0000000c0d2c723e */ /* 0x000fe400000010ff */
[----:B------:R-:W-:Y:S02]  /*4140*/  F2FP.BF16.F32.PACK_AB R45, R15, R14 ;  /* 0x0000000e0f2d723e */ /* 0x000fe400000010ff */
[----:B------:R-:W-:Y:S02]  /*4150*/  F2FP.BF16.F32.PACK_AB R46, R17, R16 ;  /* 0x00000010112e723e */ /* 0x000fe400000010ff */
[----:B------:R-:W-:-:S05]  /*4160*/  F2FP.BF16.F32.PACK_AB R47, R19, R18 ;  /* 0x00000012132f723e */ /* 0x000fca00000010ff */
[----:B------:R2:W-:Y:S01]  /*4170*/  STS.128 [R36], R44 ;  /* 0x0000002c24007388 */ /* 0x0005e20000000c00 */
        /* <DEDUP_REMOVED lines=40> */
.L_x_54:
[----:B------:R-:W-:Y:S05]  /*4400*/  BSYNC.RECONVERGENT B0 ;  /* 0x0000000000007941 */ /* 0x000fea0003800200 */
.L_x_53:
[----:B------:R-:W-:-:S04]  /*4410*/  DEPBAR.LE SB0, 0x1 ;  /* 0x000080400000791a */ /* 0x000fc80000000000 */
.L_x_52:
[----:B------:R-:W-:Y:S06]  /*4420*/  BAR.SYNC.DEFER_BLOCKING 0x8, 0x80 ;  /* 0x0202000000007b1d */ /* 0x000fec0000010000 */
[----:B--2---:R-:W1:Y:S01]  /*4430*/  LDTM.x8 R12, tmem[UR7+0x60] ;  /* 0x00006007000c79ee */ /* 0x004e6200081c0000 */
[----:B------:R-:W-:Y:S01]  /*4440*/  NOP ;  /* 0x0000000000007918 */ /* 0x000fe20000000000 */
[----:B-1----:R-:W1:Y:S01]  /*4450*/  LDTM.x8 R4, tmem[UR7+0x68] ;  /* 0x00006807000479ee */ /* 0x002e6200081c0000 */
[----:B------:R-:W-:Y:S02]  /*4460*/  F2FP.BF16.F32.PACK_AB R44, R13, R12 ;  /* 0x0000000c0d2c723e */ /* 0x000fe400000010ff */
[----:B------:R-:W-:-:S02]  /*4470*/  F2FP.BF16.F32.PACK_AB R45, R15, R14 ;  /* 0x0000000e0f2d723e */ /* 0x000fc400000010ff */
        /* <DEDUP_REMOVED lines=39> */
.L_x_57:
[----:B------:R-:W-:Y:S05]  /*46f0*/  BSYNC.RECONVERGENT B0 ;  /* 0x0000000000007941 */ /* 0x000fea0003800200 */
.L_x_56:
[----:B------:R-:W-:-:S04]  /*4700*/  DEPBAR.LE SB0, 0x1 ;  /* 0x000080400000791a */ /* 0x000fc80000000000 */
.L_x_55:
        /* <DEDUP_REMOVED lines=45> */
.L_x_60:
[----:B------:R-:W-:Y:S05]  /*49e0*/  BSYNC.RECONVERGENT B0 ;  /* 0x0000000000007941 */ /* 0x000fea0003800200 */
.L_x_59:
[----:B------:R-:W-:-:S04]  /*49f0*/  DEPBAR.LE SB0, 0x1 ;  /* 0x000080400000791a */ /* 0x000fc80000000000 */
.L_x_58:
        /* <DEDUP_REMOVED lines=45> */
.L_x_63:
[----:B------:R-:W-:Y:S05]  /*4cd0*/  BSYNC.RECONVERGENT B0 ;  /* 0x0000000000007941 */ /* 0x000fea0003800200 */
.L_x_62:
[----:B------:R-:W-:-:S04]  /*4ce0*/  DEPBAR.LE SB0, 0x1 ;  /* 0x000080400000791a */ /* 0x000fc80000000000 */
.L_x_61:
[----:B------:R-:W-:Y:S01]  /*4cf0*/  BAR.SYNC.DEFER_BLOCKING 0x8, 0x80 ;  /* 0x0202000000007b1d */ /* 0x000fe20000010000 */
[----:B------:R-:W-:-:S05]  /*4d00*/  VIADD R20, R20, 0x31870 ;  /* 0x0003187014147836 */ /* 0x000fca0000000000 */
[----:B------:R-:W-:Y:S01]  /*4d10*/  PRMT R20, RZ, 0x654, R20 ;  /* 0x00000654ff147816 */ /* 0x000fe20000000014 */
[----:B--2---:R-:W1:Y:S01]  /*4d20*/  LDTM.x8 R12, tmem[UR7+0xc0] ;  /* 0x0000c007000c79ee */ /* 0x004e6200081c0000 */
        /* <DEDUP_REMOVED lines=27> */
[----:B------:R-:W-:Y:S01]  /*4ee0*/  NOP ;  /* 0x0000000000007918 */ /* 0x000fe20000000000 */
[----:B------:R2:W-:Y:S01]  /*4ef0*/  SYNCS.ARRIVE.TRANS64.RED.A1T0 RZ, [R20+URZ], RZ ;  /* 0x000000ff14ff79a7 */ /* 0x0005e200081004ff */
        /* <DEDUP_REMOVED lines=16> */
.L_x_65:
[----:B------:R-:W-:Y:S05]  /*5000*/  BSYNC.RECONVERGENT B0 ;  /* 0x0000000000007941 */ /* 0x000fea0003800200 */
.L_x_64:
[----:B------:R-:W-:Y:S02]  /*5010*/  IADD3 R25, PT, PT, R25, 0x93, RZ ;  /* 0x0000009319197810 */ /* 0x000fe40007ffe0ff */
[----:B------:R-:W-:Y:S01]  /*5020*/  IADD3 R32, PT, PT, R32, 0x93, RZ ;  /* 0x0000009320207810 */ /* 0x000fe20007ffe0ff */
[----:B------:R-:W-:Y:S06]  /*5030*/  @P0 BRA `(.L_x_66) ;  /* 0xffffffe400980947 */ /* 0x000fec000383ffff */
.L_x_43:
[----:B------:R-:W-:-:S13]  /*5040*/  ISETP.NE.AND P0, PT, R21, 0x3, PT ;  /* 0x000000031500780c */ /* 0x000fda0003f05270 */
[----:B------:R-:W-:Y:S05]  /*5050*/  @P0 EXIT ;  /* 0x000000000000094d */ /* 0x000fea0003800000 */
[----:B------:R-:W-:Y:S05]  /*5060*/  WARPSYNC.ALL ;  /* 0x0000000000007948 */ /* 0x000fea0003800000 */
[----:B------:R-:W-:Y:S01]  /*5070*/  NOP ;  /* 0x0000000000007918 */ /* 0x000fe20000000000 */
[----:B------:R-:W1:Y:S01]  /*5080*/  S2UR UR5, SR_CgaCtaId ;  /* 0x00000000000579c3 */ /* 0x000e620000008800 */
[----:B------:R-:W-:Y:S02]  /*5090*/  UMOV UR4, 0x50 ;  /* 0x0000005000047882 */ /* 0x000fe40000000000 */
[----:B-1----:R-:W-:-:S09]  /*50a0*/  ULEA UR5, UR5, UR4, 0x18 ;  /* 0x0000000405057291 */ /* 0x002fd2000f8ec0ff */
[----:B------:R-:W1:Y:S02]  /*50b0*/  LDS R2, [UR5] ;  /* 0x00000005ff027984 */ /* 0x000e640008000800 */
[----:B-1----:R-:W-:-:S04]  /*50c0*/  LOP3.LUT R0, R2, 0xffff, RZ, 0xc0, !PT ;  /* 0x0000ffff02007812 */ /* 0x002fc800078ec0ff */
[----:B------:R-:W-:-:S13]  /*50d0*/  ISETP.NE.AND P0, PT, R0, 0xffff, PT ;  /* 0x0000ffff0000780c */ /* 0x000fda0003f05270 */
[----:B------:R-:W-:Y:S05]  /*50e0*/  @P0 BRA `(.L_x_67) ;  /* 0x0000000000480947 */ /* 0x000fea0003800000 */
[----:B------:R-:W-:-:S04]  /*50f0*/  SHF.R.U32.HI R0, RZ, 0x10, R2 ;  /* 0x00000010ff007819 */ /* 0x000fc80000011602 */
[----:B------:R-:W-:-:S04]  /*5100*/  LOP3.LUT R0, R0, 0x1, RZ, 0xc0, !PT ;  /* 0x0000000100007812 */ /* 0x000fc800078ec0ff */
[----:B------:R-:W-:-:S13]  /*5110*/  ISETP.NE.AND P0, PT, R0, 0x1, PT ;  /* 0x000000010000780c */ /* 0x000fda0003f05270 */
[----:B------:R-:W-:Y:S05]  /*5120*/  @P0 BRA `(.L_x_68) ;  /* 0x00000000002c0947 */ /* 0x000fea0003800000 */
[----:B------:R-:W1:Y:S01]  /*5130*/  S2R R0, SR_LANEID ;  /* 0x0000000000007919 */ /* 0x000e620000000000 */
[----:B------:R-:W-:Y:S01]  /*5140*/  IMAD.MOV.U32 R2, RZ, RZ, -0x20000 ;  /* 0xfffe0000ff027424 */ /* 0x000fe200078e00ff */
[----:B------:R-:W-:Y:S02]  /*5150*/  VOTEU.ANY UR6, UPT, PT ;  /* 0x0000000000067886 */ /* 0x000fe400038e0100 */
[----:B------:R-:W-:Y:S01]  /*5160*/  UFLO.U32 UR6, UR6 ;  /* 0x00000006000672bd */ /* 0x000fe200080e0000 */
[----:B------:R-:W3:Y:S05]  /*5170*/  REDUX UR4, R2 ;  /* 0x00000000020473c4 */ /* 0x000eea0000000000 */
[----:B-1----:R-:W-:-:S02]  /*5180*/  ISETP.EQ.U32.AND P0, PT, R0, UR6, PT ;  /* 0x0000000600007c0c */ /* 0x002fc4000bf02070 */
[----:B---3--:R-:W-:Y:S01]  /*5190*/  MOV R0, UR4 ;  /* 0x0000000400007c02 */ /* 0x008fe20008000f00 */
[----:B------:R-:W-:-:S05]  /*51a0*/  UMOV UR4, 0xfffe0000 ;  /* 0xfffe000000047882 */ /* 0x000fca0000000000 */
[----:B------:R1:W-:Y:S05]  /*51b0*/  UTCATOMSWS.AND URZ, UR4 ;  /* 0x0000000400ff79e3 */ /* 0x0003ea0008000000 */
[----:B------:R1:W-:Y:S01]  /*51c0*/  @P0 ATOMS.AND RZ, [UR5], R0 ;  /* 0x00000000ffff098c */ /* 0x0003e2000a800005 */
[----:B------:R-:W-:Y:S05]  /*51d0*/  BRA `(.L_x_69) ;  /* 0x0000000000147947 */ /* 0x000fea0003800000 */
.L_x_68:
[----:B------:R-:W-:Y:S02]  /*51e0*/  MOV R2, 0x5200 ;  /* 0x0000520000027802 */ /* 0x000fe40000000f00 */
[----:B--2---:R-:W-:Y:S05]  /*51f0*/  CALL.REL.NOINC `($__internal_0_$__cuda_sm10x_tcgen05_guardrail_trap_col_being_dealloced_not_returned_by_alloc) ;  /* 0x00000008001c7944 */ /* 0x004fea0003c00000 */
[----:B------:R-:W-:Y:S05]  /*5200*/  BRA `(.L_x_69) ;  /* 0x0000000000087947 */ /* 0x000fea0003800000 */
.L_x_67:
[----:B------:R-:W-:Y:S02]  /*5210*/  MOV R2, 0x5230 ;  /* 0x0000523000027802 */ /* 0x000fe40000000f00 */
[----:B--2---:R-:W-:Y:S05]  /*5220*/  CALL.REL.NOINC `($__internal_2_$__cuda_sm10x_tcgen05_guardrail_trap_unallocated_columns_being_dealloced) ;  /* 0x0000000800287944 */ /* 0x004fea0003c00000 */
.L_x_69:
[----:B------:R-:W-:Y:S01]  /*5230*/  NOP ;  /* 0x0000000000007918 */ /* 0x000fe20000000000 */
[----:B-1----:R-:W-:Y:S05]  /*5240*/  EXIT ;  /* 0x000000000000794d */ /* 0x002fea0003800000 */
.L_x_14:
[----:B------:R-:W-:-:S07]  /*5250*/  MOV R4, R5 ;  /* 0x0000000500047202 */ /* 0x000fce0000000f00 */
.L_x_70:
[----:B-1----:R1:W2:Y:S02]  /*5260*/  SYNCS.PHASECHK.TRANS64.TRYWAIT P0, [R2+URZ+0x31800], R5 ;  /* 0x03180005020075a7 */ /* 0x0022a400080011ff */
[----:B--2---:R-:W-:Y:S05]  /*5270*/  @!P0 NANOSLEEP.SYNCS 0x989680 ;  /* 0x009896800000895d */ /* 0x004fea0003900000 */
[----:B------:R-:W2:Y:S02]  /*5280*/  @!P0 SYNCS.PHASECHK.TRANS64 P0, [R2+URZ+0x31800], R5 ;  /* 0x03180005020085a7 */ /* 0x000ea400080010ff */
[----:B--2---:R-:W-:Y:S05]  /*5290*/  @!P0 BRA `(.L_x_70) ;  /* 0xfffffffc00f08947 */ /* 0x004fea000383ffff */
[----:B------:R-:W-:Y:S05]  /*52a0*/  BRA `(.L_x_71) ;  /* 0xffffffb400e47947 */ /* 0x000fea000383ffff */
.L_x_18:
[----:B------:R-:W-:Y:S02]  /*52b0*/  MOV R10, UR10 ;  /* 0x0000000a000a7c02 */ /* 0x000fe40008000f00 */
[----:B------:R-:W-:Y:S02]  /*52c0*/  MOV R11, UR10 ;  /* 0x0000000a000b7c02 */ /* 0x000fe40008000f00 */
[----:B------:R-:W-:-:S07]  /*52d0*/  MOV R0, UR9 ;  /* 0x0000000900007c02 */ /* 0x000fce0008000f00 */
.L_x_72:
[----:B-1----:R1:W2:Y:S02]  /*52e0*/  SYNCS.PHASECHK.TRANS64.TRYWAIT P0, [R0+URZ+0x31870], R11 ;  /* 0x0318700b000075a7 */ /* 0x0022a400080011ff */
[----:B--2---:R-:W-:Y:S05]  /*52f0*/  @!P0 NANOSLEEP.SYNCS 0x989680 ;  /* 0x009896800000895d */ /* 0x004fea0003900000 */
[----:B------:R-:W2:Y:S02]  /*5300*/  @!P0 SYNCS.PHASECHK.TRANS64 P0, [R0+URZ+0x31870], R11 ;  /* 0x0318700b000085a7 */ /* 0x000ea400080010ff */
[----:B--2---:R-:W-:Y:S05]  /*5310*/  @!P0 BRA `(.L_x_72) ;  /* 0xfffffffc00f08947 */ /* 0x004fea000383ffff */
[----:B------:R-:W-:Y:S05]  /*5320*/  BRA `(.L_x_73) ;  /* 0xffffffbc00747947 */ /* 0x000fea000383ffff */
.L_x_19:
[----:B------:R-:W-:Y:S02]  /*5330*/  MOV R2, UR13 ;  /* 0x0000000d00027c02 */ /* 0x000fe40008000f00 */
[----:B------:R-:W-:Y:S07]  /*5340*/  MOV R10, R11 ;  /* 0x0000000b000a7202 */ /* 0x000fee0000000f00 */
.L_x_74:
[----:B-1----:R1:W2:Y:S02]  /*5350*/  SYNCS.PHASECHK.TRANS64.TRYWAIT P0, [R2+URZ+0x31840], R11 ;  /* 0x0318400b020075a7 */ /* 0x0022a400080011ff */
[----:B--2---:R-:W-:Y:S05]  /*5360*/  @!P0 NANOSLEEP.SYNCS 0x989680 ;  /* 0x009896800000895d */ /* 0x004fea0003900000 */
[----:B------:R-:W2:Y:S02]  /*5370*/  @!P0 SYNCS.PHASECHK.TRANS64 P0, [R2+URZ+0x31840], R11 ;  /* 0x0318400b020085a7 */ /* 0x000ea400080010ff */
[----:B--2---:R-:W-:Y:S05]  /*5380*/  @!P0 BRA `(.L_x_74) ;  /* 0xfffffffc00f08947 */ /* 0x004fea000383ffff */
[----:B------:R-:W-:Y:S05]  /*5390*/  BRA `(.L_x_75) ;  /* 0xffffffbc00807947 */ /* 0x000fea000383ffff */
.L_x_21:
[----:B------:R-:W-:Y:S02]  /*53a0*/  MOV R0, UR9 ;  /* 0x0000000900007c02 */ /* 0x000fe40008000f00 */
[----:B------:R-:W-:Y:S07]  /*53b0*/  MOV R12, R13 ;  /* 0x0000000d000c7202 */ /* 0x000fee0000000f00 */
.L_x_76:
[----:B-1----:R1:W2:Y:S02]  /*53c0*/  SYNCS.PHASECHK.TRANS64.TRYWAIT P0, [R0+URZ+0x31840], R13 ;  /* 0x0318400d000075a7 */ /* 0x0022a400080011ff */
[----:B--2---:R-:W-:Y:S05]  /*53d0*/  @!P0 NANOSLEEP.SYNCS 0x989680 ;  /* 0x009896800000895d */ /* 0x004fea0003900000 */
[----:B------:R-:W2:Y:S02]  /*53e0*/  @!P0 SYNCS.PHASECHK.TRANS64 P0, [R0+URZ+0x31840], R13 ;  /* 0x0318400d000085a7 */ /* 0x000ea400080010ff */
[----:B--2---:R-:W-:Y:S05]  /*53f0*/  @!P0 BRA `(.L_x_76) ;  /* 0xfffffffc00f08947 */ /* 0x004fea000383ffff */
[----:B------:R-:W-:Y:S05]  /*5400*/  BRA `(.L_x_77) ;  /* 0xffffffc000587947 */ /* 0x000fea000383ffff */
.L_x_25:
[----:B------:R-:W-:Y:S01]  /*5410*/  HFMA2 R4, -RZ, RZ, -0.0 , 0 ;  /* 0x80000000ff047431 */ /* 0x000fe200000001ff */
[----:B-1----:R-:W-:Y:S04]  /*5420*/  MOV R5, 0x80000000 ;  /* 0x8000000000057802 */ /* 0x002fe80000000f00 */
[----:B------:R1:W2:Y:S03]  /*5430*/  SYNCS.PHASECHK.TRANS64.TRYWAIT P0, [R8+URZ+0x31820], R5 ;  /* 0x03182005080075a7 */ /* 0x0002a600080011ff */
[----:B--2---:R-:W-:Y:S05]  /*5440*/  @!P0 NANOSLEEP.SYNCS 0x989680 ;  /* 0x009896800000895d */ /* 0x004fea0003900000 */
[----:B------:R-:W2:Y:S02]  /*5450*/  @!P0 SYNCS.PHASECHK.TRANS64 P0, [R8+URZ+0x31820], R5 ;  /* 0x03182005080085a7 */ /* 0x000ea400080010ff */
[----:B--2---:R-:W-:Y:S05]  /*5460*/  @!P0 BRA `(.L_x_25) ;  /* 0xfffffffc00e88947 */ /* 0x004fea000383ffff */
[----:B------:R-:W-:Y:S05]  /*5470*/  BRA `(.L_x_78) ;  /* 0xffffffc400b07947 */ /* 0x000fea000383ffff */
.L_x_26:
[----:B------:R-:W-:Y:S01]  /*5480*/  HFMA2 R4, -RZ, RZ, -0.0 , 0 ;  /* 0x80000000ff047431 */ /* 0x000fe200000001ff */
[----:B-1----:R-:W-:Y:S04]  /*5490*/  MOV R5, 0x80000000 ;  /* 0x8000000000057802 */ /* 0x002fe80000000f00 */
[----:B------:R1:W2:Y:S03]  /*54a0*/  SYNCS.PHASECHK.TRANS64.TRYWAIT P0, [R8+URZ+0x31828], R5 ;  /* 0x03182805080075a7 */ /* 0x0002a600080011ff */
[----:B--2---:R-:W-:Y:S05]  /*54b0*/  @!P0 NANOSLEEP.SYNCS 0x989680 ;  /* 0x009896800000895d */ /* 0x004fea0003900000 */
[----:B------:R-:W2:Y:S02]  /*54c0*/  @!P0 SYNCS.PHASECHK.TRANS64 P0, [R8+URZ+0x31828], R5 ;  /* 0x03182805080085a7 */ /* 0x000ea400080010ff */
[----:B--2---:R-:W-:Y:S05]  /*54d0*/  @!P0 BRA `(.L_x_26) ;  /* 0xfffffffc00e88947 */ /* 0x004fea000383ffff */
[----:B------:R-:W-:Y:S05]  /*54e0*/  BRA `(.L_x_79) ;  /* 0xffffffc800907947 */ /* 0x000fea000383ffff */
.L_x_27:
[----:B------:R-:W-:Y:S01]  /*54f0*/  HFMA2 R4, -RZ, RZ, -0.0 , 0 ;  /* 0x80000000ff047431 */ /* 0x000fe200000001ff */
[----:B-1----:R-:W-:Y:S04]  /*5500*/  MOV R5, 0x80000000 ;  /* 0x8000000000057802 */ /* 0x002fe80000000f00 */
[----:B------:R1:W2:Y:S03]  /*5510*/  SYNCS.PHASECHK.TRANS64.TRYWAIT P0, [R8+URZ+0x31830], R5 ;  /* 0x03183005080075a7 */ /* 0x0002a600080011ff */
[----:B--2---:R-:W-:Y:S05]  /*5520*/  @!P0 NANOSLEEP.SYNCS 0x989680 ;  /* 0x009896800000895d */ /* 0x004fea0003900000 */
[----:B------:R-:W2:Y:S02]  /*5530*/  @!P0 SYNCS.PHASECHK.TRANS64 P0, [R8+URZ+0x31830], R5 ;  /* 0x03183005080085a7 */ /* 0x000ea400080010ff */
[----:B--2---:R-:W-:Y:S05]  /*5540*/  @!P0 BRA `(.L_x_27) ;  /* 0xfffffffc00e88947 */ /* 0x004fea000383ffff */
[----:B------:R-:W-:Y:S05]  /*5550*/  BRA `(.L_x_80) ;  /* 0xffffffc800d07947 */ /* 0x000fea000383ffff */
.L_x_28:
[----:B------:R-:W-:Y:S01]  /*5560*/  HFMA2 R42, -RZ, RZ, -0.0 , 0 ;  /* 0x80000000ff2a7431 */ /* 0x000fe200000001ff */
[----:B-1----:R-:W-:Y:S04]  /*5570*/  MOV R43, 0x80000000 ;  /* 0x80000000002b7802 */ /* 0x002fe80000000f00 */
[----:B------:R1:W2:Y:S03]  /*5580*/  SYNCS.PHASECHK.TRANS64.TRYWAIT P0, [R8+URZ+0x31838], R43 ;  /* 0x0318382b080075a7 */ /* 0x0002a600080011ff */
[----:B--2---:R-:W-:Y:S05]  /*5590*/  @!P0 NANOSLEEP.SYNCS 0x989680 ;  /* 0x009896800000895d */ /* 0x004fea0003900000 */
[----:B------:R-:W2:Y:S02]  /*55a0*/  @!P0 SYNCS.PHASECHK.TRANS64 P0, [R8+URZ+0x31838], R43 ;  /* 0x0318382b080085a7 */ /* 0x000ea400080010ff */
[----:B--2---:R-:W-:Y:S05]  /*55b0*/  @!P0 BRA `(.L_x_28) ;  /* 0xfffffffc00e88947 */ /* 0x004fea000383ffff */
[----:B------:R-:W-:Y:S05]  /*55c0*/  BRA `(.L_x_81) ;  /* 0xffffffcc000c7947 */ /* 0x000fea000383ffff */
.L_x_29:
[----:B--2---:R2:W3:Y:S02]  /*55d0*/  SYNCS.PHASECHK.TRANS64.TRYWAIT P0, [R8+URZ+0x31820], RZ ;  /* 0x031820ff080075a7 */ /* 0x0044e400080011ff */
[----:B---3--:R-:W-:Y:S05]  /*55e0*/  @!P0 NANOSLEEP.SYNCS 0x989680 ;  /* 0x009896800000895d */ /* 0x008fea0003900000 */
[----:B------:R-:W3:Y:S02]  /*55f0*/  @!P0 SYNCS.PHASECHK.TRANS64 P0, [R8+URZ+0x31820], RZ ;  /* 0x031820ff080085a7 */ /* 0x000ee400080010ff */
[----:B---3--:R-:W-:Y:S05]  /*5600*/  @!P0 BRA `(.L_x_29) ;  /* 0xfffffffc00f08947 */ /* 0x008fea000383ffff */
[----:B------:R-:W-:Y:S05]  /*5610*/  BRA `(.L_x_82) ;  /* 0xffffffcc00447947 */ /* 0x000fea000383ffff */
.L_x_30:
[----:B---3--:R3:W4:Y:S02]  /*5620*/  SYNCS.PHASECHK.TRANS64.TRYWAIT P0, [R8+URZ+0x31828], RZ ;  /* 0x031828ff080075a7 */ /* 0x00872400080011ff */
[----:B----4-:R-:W-:Y:S05]  /*5630*/  @!P0 NANOSLEEP.SYNCS 0x989680 ;  /* 0x009896800000895d */ /* 0x010fea0003900000 */
[----:B------:R-:W4:Y:S02]  /*5640*/  @!P0 SYNCS.PHASECHK.TRANS64 P0, [R8+URZ+0x31828], RZ ;  /* 0x031828ff080085a7 */ /* 0x000f2400080010ff */
[----:B----4-:R-:W-:Y:S05]  /*5650*/  @!P0 BRA `(.L_x_30) ;  /* 0xfffffffc00f08947 */ /* 0x010fea000383ffff */
[----:B------:R-:W-:Y:S05]  /*5660*/  BRA `(.L_x_83) ;  /* 0xffffffcc00b87947 */ /* 0x000fea000383ffff */
.L_x_31:
[----:B----4-:R4:W1:Y:S02]  /*5670*/  SYNCS.PHASECHK.TRANS64.TRYWAIT P0, [R8+URZ+0x31830], RZ ;  /* 0x031830ff080075a7 */ /* 0x01086400080011ff */
[----:B-1----:R-:W-:Y:S05]  /*5680*/  @!P0 NANOSLEEP.SYNCS 0x989680 ;  /* 0x009896800000895d */ /* 0x002fea0003900000 */
[----:B------:R-:W1:Y:S02]  /*5690*/  @!P0 SYNCS.PHASECHK.TRANS64 P0, [R8+URZ+0x31830], RZ ;  /* 0x031830ff080085a7 */ /* 0x000e6400080010ff */
[----:B-1----:R-:W-:Y:S05]  /*56a0*/  @!P0 BRA `(.L_x_31) ;  /* 0xfffffffc00f08947 */ /* 0x002fea000383ffff */
[----:B------:R-:W-:Y:S05]  /*56b0*/  BRA `(.L_x_84) ;  /* 0xffffffcc00f07947 */ /* 0x000fea000383ffff */
.L_x_32:
[----:B-1----:R1:W2:Y:S02]  /*56c0*/  SYNCS.PHASECHK.TRANS64.TRYWAIT P0, [R8+URZ+0x31838], RZ ;  /* 0x031838ff080075a7 */ /* 0x0022a400080011ff */
[----:B--2---:R-:W-:Y:S05]  /*56d0*/  @!P0 NANOSLEEP.SYNCS 0x989680 ;  /* 0x009896800000895d */ /* 0x004fea0003900000 */
[----:B------:R-:W2:Y:S02]  /*56e0*/  @!P0 SYNCS.PHASECHK.TRANS64 P0, [R8+URZ+0x31838], RZ ;  /* 0x031838ff080085a7 */ /* 0x000ea400080010ff */
[----:B--2---:R-:W-:Y:S05]  /*56f0*/  @!P0 BRA `(.L_x_32) ;  /* 0xfffffffc00f08947 */ /* 0x004fea000383ffff */
[----:B------:R-:W-:Y:S05]  /*5700*/  BRA `(.L_x_85) ;  /* 0xffffffd000287947 */ /* 0x000fea000383ffff */
.L_x_33:
[----:B------:R-:W-:Y:S01]  /*5710*/  HFMA2 R42, -RZ, RZ, -0.0 , 0 ;  /* 0x80000000ff2a7431 */ /* 0x000fe200000001ff */
[----:B-1----:R-:W-:Y:S04]  /*5720*/  MOV R43, 0x80000000 ;  /* 0x80000000002b7802 */ /* 0x002fe80000000f00 */
[----:B------:R1:W2:Y:S03]  /*5730*/  SYNCS.PHASECHK.TRANS64.TRYWAIT P0, [R8+URZ+0x31820], R43 ;  /* 0x0318202b080075a7 */ /* 0x0002a600080011ff */
[----:B--2---:R-:W-:Y:S05]  /*5740*/  @!P0 NANOSLEEP.SYNCS 0x989680 ;  /* 0x009896800000895d */ /* 0x004fea0003900000 */
[----:B------:R-:W2:Y:S02]  /*5750*/  @!P0 SYNCS.PHASECHK.TRANS64 P0, [R8+URZ+0x31820], R43 ;  /* 0x0318202b080085a7 */ /* 0x000ea400080010ff */
[----:B--2---:R-:W-:Y:S05]  /*5760*/  @!P0 BRA `(.L_x_33) ;  /* 0xfffffffc00e88947 */ /* 0x004fea000383ffff */
[----:B------:R-:W-:Y:S05]  /*5770*/  BRA `(.L_x_86) ;  /* 0xffffffd000587947 */ /* 0x000fea000383ffff */
.L_x_34:
[----:B------:R-:W-:Y:S01]  /*5780*/  HFMA2 R42, -RZ, RZ, -0.0 , 0 ;  /* 0x80000000ff2a7431 */ /* 0x000fe200000001ff */
[----:B-1----:R-:W-:Y:S04]  /*5790*/  MOV R43, 0x80000000 ;  /* 0x80000000002b7802 */ /* 0x002fe80000000f00 */
[----:B------:R1:W2:Y:S03]  /*57a0*/  SYNCS.PHASECHK.TRANS64.TRYWAIT P0, [R8+URZ+0x31828], R43 ;  /* 0x0318282b080075a7 */ /* 0x0002a600080011ff */
[----:B--2---:R-:W-:Y:S05]  /*57b0*/  @!P0 NANOSLEEP.SYNCS 0x989680 ;  /* 0x009896800000895d */ /* 0x004fea0003900000 */
[----:B------:R-:W2:Y:S02]  /*57c0*/  @!P0 SYNCS.PHASECHK.TRANS64 P0, [R8+URZ+0x31828], R43 ;  /* 0x0318282b080085a7 */ /* 0x000ea400080010ff */
[----:B--2---:R-:W-:Y:S05]  /*57d0*/  @!P0 BRA `(.L_x_34) ;  /* 0xfffffffc00e88947 */ /* 0x004fea000383ffff */
[----:B------:R-:W-:Y:S05]  /*57e0*/  BRA `(.L_x_87) ;  /* 0xffffffd000c47947 */ /* 0x000fea000383ffff */
.L_x_35:
[----:B------:R-:W-:Y:S01]  /*57f0*/  HFMA2 R42, -RZ, RZ, -0.0 , 0 ;  /* 0x80000000ff2a7431 */ /* 0x000fe200000001ff */
[----:B-1----:R-:W-:Y:S04]  /*5800*/  MOV R43, 0x80000000 ;  /* 0x80000000002b7802 */ /* 0x002fe80000000f00 */
[----:B------:R1:W2:Y:S03]  /*5810*/  SYNCS.PHASECHK.TRANS64.TRYWAIT P0, [R8+URZ+0x31830], R43 ;  /* 0x0318302b080075a7 */ /* 0x0002a600080011ff */
[----:B--2---:R-:W-:Y:S05]  /*5820*/  @!P0 NANOSLEEP.SYNCS 0x989680 ;  /* 0x009896800000895d */ /* 0x004fea0003900000 */
[----:B------:R-:W2:Y:S02]  /*5830*/  @!P0 SYNCS.PHASECHK.TRANS64 P0, [R8+URZ+0x31830], R43 ;  /* 0x0318302b080085a7 */ /* 0x000ea400080010ff */
[----:B--2---:R-:W-:Y:S05]  /*5840*/  @!P0 BRA `(.L_x_35) ;  /* 0xfffffffc00e88947 */ /* 0x004fea000383ffff */
[----:B------:R-:W-:Y:S05]  /*5850*/  BRA `(.L_x_88) ;  /* 0xffffffd000f47947 */ /* 0x000fea000383ffff */
.L_x_36:
[----:B------:R-:W-:Y:S01]  /*5860*/  HFMA2 R42, -RZ, RZ, -0.0 , 0 ;  /* 0x80000000ff2a7431 */ /* 0x000fe200000001ff */
[----:B-1----:R-:W-:Y:S04]  /*5870*/  MOV R43, 0x80000000 ;  /* 0x80000000002b7802 */ /* 0x002fe80000000f00 */
[----:B------:R1:W2:Y:S03]  /*5880*/  SYNCS.PHASECHK.TRANS64.TRYWAIT P0, [R8+URZ+0x31838], R43 ;  /* 0x0318382b080075a7 */ /* 0x0002a600080011ff */
[----:B--2---:R-:W-:Y:S05]  /*5890*/  @!P0 NANOSLEEP.SYNCS 0x989680 ;  /* 0x009896800000895d */ /* 0x004fea0003900000 */
[----:B------:R-:W2:Y:S02]  /*58a0*/  @!P0 SYNCS.PHASECHK.TRANS64 P0, [R8+URZ+0x31838], R43 ;  /* 0x0318382b080085a7 */ /* 0x000ea400080010ff */
[----:B--2---:R-:W-:Y:S05]  /*58b0*/  @!P0 BRA `(.L_x_36) ;  /* 0xfffffffc00e88947 */ /* 0x004fea000383ffff */
[----:B------:R-:W-:Y:S05]  /*58c0*/  BRA `(.L_x_89) ;  /* 0xffffffd400247947 */ /* 0x000fea000383ffff */
.L_x_37:
[----:B-1----:R1:W2:Y:S02]  /*58d0*/  SYNCS.PHASECHK.TRANS64.TRYWAIT P0, [R8+URZ+0x31820], RZ ;  /* 0x031820ff080075a7 */ /* 0x0022a400080011ff */
[----:B--2---:R-:W-:Y:S05]  /*58e0*/  @!P0 NANOSLEEP.SYNCS 0x989680 ;  /* 0x009896800000895d */ /* 0x004fea0003900000 */
[----:B------:R-:W2:Y:S02]  /*58f0*/  @!P0 SYNCS.PHASECHK.TRANS64 P0, [R8+URZ+0x31820], RZ ;  /* 0x031820ff080085a7 */ /* 0x000ea400080010ff */
[----:B--2---:R-:W-:Y:S05]  /*5900*/  @!P0 BRA `(.L_x_37) ;  /* 0xfffffffc00f08947 */ /* 0x004fea000383ffff */
[----:B------:R-:W-:Y:S05]  /*5910*/  BRA `(.L_x_90) ;  /* 0xffffffd4005c7947 */ /* 0x000fea000383ffff */
.L_x_38:
[----:B-1----:R1:W2:Y:S02]  /*5920*/  SYNCS.PHASECHK.TRANS64.TRYWAIT P0, [R8+URZ+0x31828], RZ ;  /* 0x031828ff080075a7 */ /* 0x0022a400080011ff */
[----:B--2---:R-:W-:Y:S05]  /*5930*/  @!P0 NANOSLEEP.SYNCS 0x989680 ;  /* 0x009896800000895d */ /* 0x004fea0003900000 */
[----:B------:R-:W2:Y:S02]  /*5940*/  @!P0 SYNCS.PHASECHK.TRANS64 P0, [R8+URZ+0x31828], RZ ;  /* 0x031828ff080085a7 */ /* 0x000ea400080010ff */
[----:B--2---:R-:W-:Y:S05]  /*5950*/  @!P0 BRA `(.L_x_38) ;  /* 0xfffffffc00f08947 */ /* 0x004fea000383ffff */
[----:B------:R-:W-:Y:S05]  /*5960*/  BRA `(.L_x_91) ;  /* 0xffffffd400d07947 */ /* 0x000fea000383ffff */
.L_x_39:
[----:B-1----:R1:W2:Y:S02]  /*5970*/  SYNCS.PHASECHK.TRANS64.TRYWAIT P0, [R8+URZ+0x31830], RZ ;  /* 0x031830ff080075a7 */ /* 0x0022a400080011ff */
[----:B--2---:R-:W-:Y:S05]  /*5980*/  @!P0 NANOSLEEP.SYNCS 0x989680 ;  /* 0x009896800000895d */ /* 0x004fea0003900000 */
[----:B------:R-:W2:Y:S02]  /*5990*/  @!P0 SYNCS.PHASECHK.TRANS64 P0, [R8+URZ+0x31830], RZ ;  /* 0x031830ff080085a7 */ /* 0x000ea400080010ff */
[----:B--2---:R-:W-:Y:S05]  /*59a0*/  @!P0 BRA `(.L_x_39) ;  /* 0xfffffffc00f08947 */ /* 0x004fea000383ffff */
[----:B------:R-:W-:Y:S05]  /*59b0*/  BRA `(.L_x_92) ;  /* 0xffffffd800087947 */ /* 0x000fea000383ffff */
.L_x_40:
[----:B-1----:R1:W2:Y:S02]  /*59c0*/  SYNCS.PHASECHK.TRANS64.TRYWAIT P0, [R8+URZ+0x31838], RZ ;  /* 0x031838ff080075a7 */ /* 0x0022a400080011ff */
[----:B--2---:R-:W-:Y:S05]  /*59d0*/  @!P0 NANOSLEEP.SYNCS 0x989680 ;  /* 0x009896800000895d */ /* 0x004fea0003900000 */
[----:B------:R-:W2:Y:S02]  /*59e0*/  @!P0 SYNCS.PHASECHK.TRANS64 P0, [R8+URZ+0x31838], RZ ;  /* 0x031838ff080085a7 */ /* 0x000ea400080010ff */
[----:B--2---:R-:W-:Y:S05]  /*59f0*/  @!P0 BRA `(.L_x_40) ;  /* 0xfffffffc00f08947 */ /* 0x004fea000383ffff */
[----:B------:R-:W-:Y:S05]  /*5a00*/  BRA `(.L_x_93) ;  /* 0xffffffd800407947 */ /* 0x000fea000383ffff */
.L_x_44:
[----:B------:R-:W-:-:S07]  /*5a10*/  MOV R4, R5 ;  /* 0x0000000500047202 */ /* 0x000fce0000000f00 */
.L_x_94:
[----:B-1----:R1:W2:Y:S02]  /*5a20*/  SYNCS.PHASECHK.TRANS64.TRYWAIT P2, [R20+URZ+0x31860], R5 ;  /* 0x03186005140075a7 */ /* 0x0022a400080411ff */
[----:B--2---:R-:W-:Y:S05]  /*5a30*/  @!P2 NANOSLEEP.SYNCS 0x989680 ;  /* 0x009896800000a95d */ /* 0x004fea0003900000 */
[----:B------:R-:W2:Y:S02]  /*5a40*/  @!P2 SYNCS.PHASECHK.TRANS64 P2, [R20+URZ+0x31860], R5 ;  /* 0x031860051400a5a7 */ /* 0x000ea400080410ff */
[----:B--2---:R-:W-:Y:S05]  /*5a50*/  @!P2 BRA `(.L_x_94) ;  /* 0xfffffffc00f0a947 */ /* 0x004fea000383ffff */
[----:B------:R-:W-:Y:S05]  /*5a60*/  BRA `(.L_x_95) ;  /* 0xffffffdc00487947 */ /* 0x000fea000383ffff */
        .weak           $__internal_0_$__cuda_sm10x_tcgen05_guardrail_trap_col_being_dealloced_not_returned_by_alloc
        .type           $__internal_0_$__cuda_sm10x_tcgen05_guardrail_trap_col_being_dealloced_not_returned_by_alloc,@function
        .size           $__internal_0_$__cuda_sm10x_tcgen05_guardrail_trap_col_being_dealloced_not_returned_by_alloc,($__internal_1_$__cuda_sm10x_tcgen05_guardrail_trap_phase_invalid_during_alloc - $__internal_0_$__cuda_sm10x_tcgen05_guardrail_trap_col_being_dealloced_not_returned_by_alloc)
$__internal_0_$__cuda_sm10x_tcgen05_guardrail_trap_col_being_dealloced_not_returned_by_alloc:
[----:B------:R-:W-:Y:S05]  /*5a70*/  BPT.TRAP 0x1 ;  /* 0x000000040000795c */ /* 0x000fea0000300000 */
[----:B------:R-:W-:-:S04]  /*5a80*/  HFMA2 R3, -RZ, RZ, 0, 0 ;  /* 0x00000000ff037431 */ /* 0x000fc800000001ff */
[----:B------:R-:W-:Y:S05]  /*5a90*/  RET.REL.NODEC R2 `(_ZN9deep_gemm24sm100_fp8_gemm_1d1d_implILN4cute4UMMA5MajorE0ELS3_0ELj0ELj7168ELj2048ELj128ELj224ELj128ELj64ELj128ELj128ELj64ELj4ELj128ELj128ELj1ELb0ELj147ELNS_8GemmTypeE1ELb0EN7cutlass10bfloat16_tENS_16EpilogueIdentityEEEvPijjj14CUtensorMap_stS9_S9_S9_S9_) ;  /* 0xffffffa402587950 */ /* 0x000fea0003c3ffff */
        .weak           $__internal_1_$__cuda_sm10x_tcgen05_guardrail_trap_phase_invalid_during_alloc
        .type           $__internal_1_$__cuda_sm10x_tcgen05_guardrail_trap_phase_invalid_during_alloc,@function
        .size           $__internal_1_$__cuda_sm10x_tcgen05_guardrail_trap_phase_invalid_during_alloc,($__internal_2_$__cuda_sm10x_tcgen05_guardrail_trap_unallocated_columns_being_dealloced - $__internal_1_$__cuda_sm10x_tcgen05_guardrail_trap_phase_invalid_during_alloc)
$__internal_1_$__cuda_sm10x_tcgen05_guardrail_trap_phase_invalid_during_alloc:
[----:B------:R-:W-:Y:S05]  /*5aa0*/  BPT.TRAP 0x1 ;  /* 0x000000040000795c */ /* 0x000fea0000300000 */
[----:B------:R-:W-:-:S04]  /*5ab0*/  MOV R3, 0x0 ;  /* 0x0000000000037802 */ /* 0x000fc80000000f00 */
[----:B------:R-:W-:Y:S05]  /*5ac0*/  RET.REL.NODEC R2 `(_ZN9deep_gemm24sm100_fp8_gemm_1d1d_implILN4cute4UMMA5MajorE0ELS3_0ELj0ELj7168ELj2048ELj128ELj224ELj128ELj64ELj128ELj128ELj64ELj4ELj128ELj128ELj1ELb0ELj147ELNS_8GemmTypeE1ELb0EN7cutlass10bfloat16_tENS_16EpilogueIdentityEEEvPijjj14CUtensorMap_stS9_S9_S9_S9_) ;  /* 0xffffffa4024c7950 */ /* 0x000fea0003c3ffff */
        .weak           $__internal_2_$__cuda_sm10x_tcgen05_guardrail_trap_unallocated_columns_being_dealloced
        .type           $__internal_2_$__cuda_sm10x_tcgen05_guardrail_trap_unallocated_columns_being_dealloced,@function
        .size           $__internal_2_$__cuda_sm10x_tcgen05_guardrail_trap_unallocated_columns_being_dealloced,($__internal_3_$__cuda_sm20_div_u16 - $__internal_2_$__cuda_sm10x_tcgen05_guardrail_trap_unallocated_columns_being_dealloced)
$__internal_2_$__cuda_sm10x_tcgen05_guardrail_trap_unallocated_columns_being_dealloced:
[----:B------:R-:W-:Y:S05]  /*5ad0*/  BPT.TRAP 0x1 ;  /* 0x000000040000795c */ /* 0x000fea0000300000 */
[----:B------:R-:W-:-:S04]  /*5ae0*/  HFMA2 R3, -RZ, RZ, 0, 0 ;  /* 0x00000000ff037431 */ /* 0x000fc800000001ff */
[----:B------:R-:W-:Y:S05]  /*5af0*/  RET.REL.NODEC R2 `(_ZN9deep_gemm24sm100_fp8_gemm_1d1d_implILN4cute4UMMA5MajorE0ELS3_0ELj0ELj7168ELj2048ELj128ELj224ELj128ELj64ELj128ELj128ELj64ELj4ELj128ELj128ELj1ELb0ELj147ELNS_8GemmTypeE1ELb0EN7cutlass10bfloat16_tENS_16EpilogueIdentityEEEvPijjj14CUtensorMap_stS9_S9_S9_S9_) ;  /* 0xffffffa402407950 */ /* 0x000fea0003c3ffff */
        .weak           $__internal_3_$__cuda_sm20_div_u16
        .type           $__internal_3_$__cuda_sm20_div_u16,@function
        .size           $__internal_3_$__cuda_sm20_div_u16,(.L_x_100 - $__internal_3_$__cuda_sm20_div_u16)
$__internal_3_$__cuda_sm20_div_u16:
[----:B------:R-:W1:Y:S01]  /*5b00*/  I2F.U16 R5, R39 ;  /* 0x0000002700057306 */ /* 0x000e620000101000 */
[----:B------:R-:W-:-:S07]  /*5b10*/  IMAD.MOV.U32 R0, RZ, RZ, 0x4b800000 ;  /* 0x4b800000ff007424 */ /* 0x000fce00078e00ff */
[----:B------:R-:W-:Y:S01]  /*5b20*/  I2F.U16.RZ R9, R34 ;  /* 0x0000002200097306 */ /* 0x000fe2000010d000 */
[C---:B-1----:R-:W-:Y:S02]  /*5b30*/  FSETP.GEU.AND P1, PT, |R5|.reuse, 1.175494350822287508e-38, PT ;  /* 0x008000000500780b */ /* 0x042fe40003f2e200 */
[----:B------:R-:W-:Y:S02]  /*5b40*/  FSETP.GT.AND P2, PT, |R5|, 8.50705917302346158658e+37, PT ;  /* 0x7e8000000500780b */ /* 0x000fe40003f44200 */
[----:B------:R-:W-:Y:S02]  /*5b50*/  FSEL R0, R0, 1, !P1 ;  /* 0x3f80000000007808 */ /* 0x000fe40004800000 */
[----:B------:R-:W-:Y:S02]  /*5b60*/  ISETP.NE.U32.AND P1, PT, R39, RZ, PT ;  /* 0x000000ff2700720c */ /* 0x000fe40003f25070 */
[----:B------:R-:W-:-:S05]  /*5b70*/  FSEL R0, R0, 0.25, !P2 ;  /* 0x3e80000000007808 */ /* 0x000fca0005000000 */
[----:B------:R-:W-:-:S06]  /*5b80*/  FMUL R5, R5, R0 ;  /* 0x0000000005057220 */ /* 0x000fcc0000400000 */
[----:B------:R-:W1:Y:S02]  /*5b90*/  MUFU.RCP R5, R5 ;  /* 0x0000000500057308 */ /* 0x000e640000001000 */
[----:B-1----:R-:W-:Y:S01]  /*5ba0*/  FMUL R0, R0, R5 ;  /* 0x0000000500007220 */ /* 0x002fe20000400000 */
[----:B------:R-:W-:-:S03]  /*5bb0*/  IMAD.MOV.U32 R5, RZ, RZ, 0x0 ;  /* 0x00000000ff057424 */ /* 0x000fc600078e00ff */
[----:B------:R-:W-:-:S04]  /*5bc0*/  VIADD R0, R0, 0x2 ;  /* 0x0000000200007836 */ /* 0x000fc80000000000 */
[----:B------:R-:W-:-:S04]  /*5bd0*/  FMUL.RZ R9, R9, R0 ;  /* 0x0000000009097220 */ /* 0x000fc8000040c000 */
[----:B------:R-:W1:Y:S02]  /*5be0*/  F2I.U32.TRUNC.NTZ R0, R9 ;  /* 0x0000000900007305 */ /* 0x000e64000020f000 */
[----:B-1----:R-:W-:Y:S02]  /*5bf0*/  LOP3.LUT R0, R0, 0xffff, RZ, 0xc0, !PT ;  /* 0x0000ffff00007812 */ /* 0x002fe400078ec0ff */
[----:B------:R-:W-:Y:S01]  /*5c00*/  @!P1 MOV R0, 0xffffffff ;  /* 0xffffffff00009802 */ /* 0x000fe20000000f00 */
[----:B------:R-:W-:Y:S06]  /*5c10*/  RET.REL.NODEC R4 `(_ZN9deep_gemm24sm100_fp8_gemm_1d1d_implILN4cute4UMMA5MajorE0ELS3_0ELj0ELj7168ELj2048ELj128ELj224ELj128ELj64ELj128ELj128ELj64ELj4ELj128ELj128ELj1ELb0ELj147ELNS_8GemmTypeE1ELb0EN7cutlass10bfloat16_tENS_16EpilogueIdentityEEEvPijjj14CUtensorMap_stS9_S9_S9_S9_) ;  /* 0xffffffa004f87950 */ /* 0x000fec0003c3ffff */
.L_x_96:
[----:B------:R-:W-:-:S00]  /*5c20*/  BRA `(.L_x_96) ;  /* 0xfffffffc00fc7947 */ /* 0x000fc0000383ffff */
[----:B------:R-:W-:-:S00]  /*5c30*/  NOP ;  /* 0x0000000000007918 */ /* 0x000fc00000000000 */
        /* <DEDUP_REMOVED lines=12> */
.L_x_100:


//--------------------- .nv.shared._ZN9deep_gemm24sm100_fp8_gemm_1d1d_implILN4cute4UMMA5MajorE0ELS3_0ELj0ELj7168ELj2048ELj128ELj224ELj128ELj64ELj128ELj128ELj64ELj4ELj128ELj128ELj1ELb0ELj147ELNS_8GemmTypeE1ELb0EN7cutlass10bfloat16_tENS_16EpilogueIdentityEEEvPijjj14CUtensorMap_stS9_S9_S9_S9_ --------------------------
	.section	.nv.shared._ZN9deep_gemm24sm100_fp8_gemm_1d1d_implILN4cute4UMMA5MajorE0ELS3_0ELj0ELj7168ELj2048ELj128ELj224ELj128ELj64ELj128ELj128ELj64ELj4ELj128ELj128ELj1ELb0ELj147ELNS_8GemmTypeE1ELb0EN7cutlass10bfloat16_tENS_16EpilogueIdentityEEEvPijjj14CUtensorMap_stS9_S9_S9_S9_,"aw",@nobits
	.sectionflags	@""
	.align	1024
	.zero		1024


//--------------------- .nv.shared.reserved.0     --------------------------
	.section	.nv.shared.reserved.0,"aw",@nobits
	.align	8
	.weak		__nv_reservedSMEM_offset_0_alias
	.size		__nv_reservedSMEM_offset_0_alias, 0, 64
	.other		__nv_reservedSMEM_offset_0_alias,@"STO_CUDA_RESERVED_SHARED STV_DEFAULT"
__nv_reservedSMEM_offset_0_alias:
	.zero		0
.nv.shared.reserved.0:
	.zero		64
	.weak		__nv_reservedSMEM_allocation_phase
	.type		__nv_reservedSMEM_allocation_phase,@object
	.size		__nv_reservedSMEM_allocation_phase,(.L_0 - __nv_reservedSMEM_allocation_phase)
__nv_reservedSMEM_allocation_phase:
	.zero		1
.L_0:
	.zero		7
	.weak		__nv_reservedSMEM_devtool_atexit_pc
	.type		__nv_reservedSMEM_devtool_atexit_pc,@object
	.size		__nv_reservedSMEM_devtool_atexit_pc,(__nv_reservedSMEM_allocation_mask - __nv_reservedSMEM_devtool_atexit_pc)
__nv_reservedSMEM_devtool_atexit_pc:
	.zero		8
	.weak		__nv_reservedSMEM_allocation_mask
	.type		__nv_reservedSMEM_allocation_mask,@object
	.size		__nv_reservedSMEM_allocation_mask,(.L_2 - __nv_reservedSMEM_allocation_mask)
__nv_reservedSMEM_allocation_mask:
	.zero		4
.L_2:


//--------------------- .nv.global                --------------------------
	.section	.nv.global,"aw",@nobits
.nv.global:
	.type		_ZN47_INTERNAL_7f85bc7c_9_kernel_cu_3e851205_28938344cute1_E,@object
	.size		_ZN47_INTERNAL_7f85bc7c_9_kernel_cu_3e851205_28938344cute1_E,(_ZN47_INTERNAL_7f85bc7c_9_kernel_cu_3e851205_28938344cuda3std3__45__cpo6cbeginE - _ZN47_INTERNAL_7f85bc7c_9_kernel_cu_3e851205_28938344cute1_E)
_ZN47_INTERNAL_7f85bc7c_9_kernel_cu_3e851205_28938344cute1_E:
	.zero		1
	.type		_ZN47_INTERNAL_7f85bc7c_9_kernel_cu_3e851205_28938344cuda3std3__45__cpo6cbeginE,@object
	.size		_ZN47_INTERNAL_7f85bc7c_9_kernel_cu_3e851205_28938344cuda3std3__45__cpo6cbeginE,(_ZN47_INTERNAL_7f85bc7c_9_kernel_cu_3e851205_28938344cuda3std3__48in_placeE - _ZN47_INTERNAL_7f85bc7c_9_kernel_cu_3e851205_28938344cuda3std3__45__cpo6cbeginE)
_ZN47_INTERNAL_7f85bc7c_9_kernel_cu_3e851205_28938344cuda3std3__45__cpo6cbeginE:
	.zero		1
	.type		_ZN47_INTERNAL_7f85bc7c_9_kernel_cu_3e851205_28938344cuda3std3__48in_placeE,@object
	.size		_ZN47_INTERNAL_7f85bc7c_9_kernel_cu_3e851205_28938344cuda3std3__48in_placeE,(_ZN47_INTERNAL_7f85bc7c_9_kernel_cu_3e851205_28938344cuda3std6ranges3__45__cpo9iter_moveE - _ZN47_INTERNAL_7f85bc7c_9_kernel_cu_3e851205_28938344cuda3std3__48in_placeE)
_ZN47_INTERNAL_7f85bc7c_9_kernel_cu_3e851205_28938344cuda3std3__48in_placeE:
	.zero		1
	.type		_ZN47_INTERNAL_7f85bc7c_9_kernel_cu_3e851205_28938344cuda3std6ranges3__45__cpo9iter_moveE,@object
	.size		_ZN47_INTERNAL_7f85bc7c_9_kernel_cu_3e851205_28938344cuda3std6ranges3__45__cpo9iter_moveE,(_ZN47_INTERNAL_7f85bc7c_9_kernel_cu_3e851205_28938344cuda3std3__45__cpo5beginE - _ZN47_INTERNAL_7f85bc7c_9_kernel_cu_3e851205_28938344cuda3std6ranges3__45__cpo9iter_moveE)
_ZN47_INTERNAL_7f85bc7c_9_kernel_cu_3e851205_28938344cuda3std6ranges3__45__cpo9iter_moveE:
	.zero		1
	.type		_ZN47_INTERNAL_7f85bc7c_9_kernel_cu_3e851205_28938344cuda3std3__45__cpo5beginE,@object
	.size		_ZN47_INTERNAL_7f85bc7c_9_kernel_cu_3e851205_28938344cuda3std3__45__cpo5beginE,(_ZN47_INTERNAL_7f85bc7c_9_kernel_cu_3e851205_28938344cuda3std3__449_GLOBAL__N__7f85bc7c_9_kernel_cu_3e851205_28938346ignoreE - _ZN47_INTERNAL_7f85bc7c_9_kernel_cu_3e851205_28938344cuda3std3__45__cpo5beginE)
_ZN47_INTERNAL_7f85bc7c_9_kernel_cu_3e851205_28938344cuda3std3__45__cpo5beginE:
	.zero		1
	.type		_ZN47_INTERNAL_7f85bc7c_9_kernel_cu_3e851205_28938344cuda3std3__449_GLOBAL__N__7f85bc7c_9_kernel_cu_3e851205_28938346ignoreE,@object
	.size		_ZN47_INTERNAL_7f85bc7c_9_kernel_cu_3e851205_28938344cuda3std3__449_GLOBAL__N__7f85bc7c_9_kernel_cu_3e851205_28938346ignoreE,(_ZN47_INTERNAL_7f85bc7c_9_kernel_cu_3e851205_28938344cute7productE - _ZN47_INTERNAL_7f85bc7c_9_kernel_cu_3e851205_28938344cuda3std3__449_GLOBAL__N__7f85bc7c_9_kernel_cu_3e851205_28938346ignoreE)
_ZN47_INTERNAL_7f85bc7c_9_kernel_cu_3e851205_28938344cuda3std3__449_GLOBAL__N__7f85bc7c_9_kernel_cu_3e851205_28938346ignoreE:
	.zero		1
	.type		_ZN47_INTERNAL_7f85bc7c_9_kernel_cu_3e851205_28938344cute7productE,@object
	.size		_ZN47_INTERNAL_7f85bc7c_9_kernel_cu_3e851205_28938344cute7productE,(_ZN47_INTERNAL_7f85bc7c_9_kernel_cu_3e851205_28938344cuda3std3__45__cpo3endE - _ZN47_INTERNAL_7f85bc7c_9_kernel_cu_3e851205_28938344cute7productE)
_ZN47_INTERNAL_7f85bc7c_9_kernel_cu_3e851205_28938344cute7productE:
	.zero		1
	.type		_ZN47_INTERNAL_7f85bc7c_9_kernel_cu_3e851205_28938344cuda3std3__45__cpo3endE,@object
	.size		_ZN47_INTERNAL_7f85bc7c_9_kernel_cu_3e851205_28938344cuda3std3__45__cpo3endE,(_ZN47_INTERNAL_7f85bc7c_9_kernel_cu_3e851205_28938344cuda3std3__419piecewise_constructE - _ZN47_INTERNAL_7f85bc7c_9_kernel_cu_3e851205_28938344cuda3std3__45__cpo3endE)
_ZN47_INTERNAL_7f85bc7c_9_kernel_cu_3e851205_28938344cuda3std3__45__cpo3endE:
	.zero		1
	.type		_ZN47_INTERNAL_7f85bc7c_9_kernel_cu_3e851205_28938344cuda3std3__419piecewise_constructE,@object
	.size		_ZN47_INTERNAL_7f85bc7c_9_kernel_cu_3e851205_28938344cuda3std3__419piecewise_constructE,(_ZN47_INTERNAL_7f85bc7c_9_kernel_cu_3e851205_28938344cuda3std3__45__cpo4cendE - _ZN47_INTERNAL_7f85bc7c_9_kernel_cu_3e851205_28938344cuda3std3__419piecewise_constructE)
_ZN47_INTERNAL_7f85bc7c_9_kernel_cu_3e851205_28938344cuda3std3__419piecewise_constructE:
	.zero		1
	.type		_ZN47_INTERNAL_7f85bc7c_9_kernel_cu_3e851205_28938344cuda3std3__45__cpo4cendE,@object
	.size		_ZN47_INTERNAL_7f85bc7c_9_kernel_cu_3e851205_28938344cuda3std3__45__cpo4cendE,(_ZN47_INTERNAL_7f85bc7c_9_kernel_cu_3e851205_28938344cuda3std6ranges3__45__cpo4swapE - _ZN47_INTERNAL_7f85bc7c_9_kernel_cu_3e851205_28938344cuda3std3__45__cpo4cendE)
_ZN47_INTERNAL_7f85bc7c_9_kernel_cu_3e851205_28938344cuda3std3__45__cpo4cendE:
	.zero		1
	.type		_ZN47_INTERNAL_7f85bc7c_9_kernel_cu_3e851205_28938344cuda3std6ranges3__45__cpo4swapE,@object
	.size		_ZN47_INTERNAL_7f85bc7c_9_kernel_cu_3e851205_28938344cuda3std6ranges3__45__cpo4swapE,(.L_10 - _ZN47_INTERNAL_7f85bc7c_9_kernel_cu_3e851205_28938344cuda3std6ranges3__45__cpo4swapE)
_ZN47_INTERNAL_7f85bc7c_9_kernel_cu_3e851205_28938344cuda3std6ranges3__45__cpo4swapE:
	.zero		1
.L_10:


//--------------------- .nv.constant0._ZN9deep_gemm24sm100_fp8_gemm_1d1d_implILN4cute4UMMA5MajorE0ELS3_0ELj0ELj7168ELj2048ELj128ELj224ELj128ELj64ELj128ELj128ELj64ELj4ELj128ELj128ELj1ELb0ELj147ELNS_8GemmTypeE1ELb0EN7cutlass10bfloat16_tENS_16EpilogueIdentityEEEvPijjj14CUtensorMap_stS9_S9_S9_S9_ --------------------------
	.section	.nv.constant0._ZN9deep_gemm24sm100_fp8_gemm_1d1d_implILN4cute4UMMA5MajorE0ELS3_0ELj0ELj7168ELj2048ELj128ELj224ELj128ELj64ELj128ELj128ELj64ELj4ELj128ELj128ELj1ELb0ELj147ELNS_8GemmTypeE1ELb0EN7cutlass10bfloat16_tENS_16EpilogueIdentityEEEvPijjj14CUtensorMap_stS9_S9_S9_S9_,"a",@progbits
	.sectionflags	@""
	.align	4
.nv.constant0._ZN9deep_gemm24sm100_fp8_gemm_1d1d_implILN4cute4UMMA5MajorE0ELS3_0ELj0ELj7168ELj2048ELj128ELj224ELj128ELj64ELj128ELj128ELj64ELj4ELj128ELj128ELj1ELb0ELj147ELNS_8GemmTypeE1ELb0EN7cutlass10bfloat16_tENS_16EpilogueIdentityEEEvPijjj14CUtensorMap_stS9_S9_S9_S9_:
	.zero		1600


//--------------------- SYMBOLS --------------------------

	.type		.nv.reservedSmem.offset0,@object
	.size		.nv.reservedSmem.offset0,0x4
	.type		.nv.reservedSmem.cap,@object
	.size		.nv.reservedSmem.cap,0x4
